	.target	sm_90a

	.elftype	@"ET_EXEC"


//--------------------- .note.nv.tkinfo           --------------------------
	.section	.note.nv.tkinfo,"",@"SHT_NOTE"
	.sectionflags	@"SHF_NOTE_NV_TKINFO"
	.tkinfo
        /*0018*/ 	.word	0x00000002
        /*0030*/ 	.string	""
        /*0030*/ 	.string	"ptxas"
        /*0030*/ 	.string	"Cuda compilation tools, release 13.0, V13.0.88"
        /*0030*/ 	.string	"Build cuda_13.0.r13.0/compiler.36424714_0"
        /*0030*/ 	.string	"-arch sm_90a -m 64 "



//--------------------- .note.nv.cuinfo           --------------------------
	.section	.note.nv.cuinfo,"",@"SHT_NOTE"
	.sectionflags	@"SHF_NOTE_NV_CUINFO"
        /*0018*/ 	.short	0x0002
        /*001a*/ 	.short	0x005a
        /*001c*/ 	.short	0x0082
	.zero		2


//--------------------- .nv.info                  --------------------------
	.section	.nv.info,"",@"SHT_CUDA_INFO"
	.align	4


	//----- nvinfo : EIATTR_REGCOUNT
	.align		4
        /*0000*/ 	.byte	0x04, 0x2f
        /*0002*/ 	.short	(.L_12 - .L_11)
	.align		4
.L_11:
        /*0004*/ 	.word	index@(_ZN7cutlass13device_kernelINS_4gemm6kernel13GemmUniversalIN4cute5tupleIJiiiiEEENS1_10collective13CollectiveMmaINS1_37MainloopSm90TmaGmmaWarpSpecializedFP8ILi5ENS5_IJNS4_1CILi1EEESB_SB_EEENS1_32KernelTmaWarpSpecializedPingpongEEENS5_IJNSA_ILi64EEESF_NSA_ILi128EEEEEENS_12float_e5m2_tENS5_IJlSB_lEEESI_SJ_NS4_8TiledMMAINS4_8MMA_AtomIJNS4_4SM904GMMA30MMA_64x64x32_F32E5M2E5M2_SS_TNILNSN_7ScaleInE1ELSP_1EEEEEENS4_6LayoutISC_NS5_IJNSA_ILi0EEEST_ST_EEEEENS5_IJNS4_10UnderscoreESW_SW_EEEEENS4_13SM90_TMA_LOADENS4_14ComposedLayoutINS4_7SwizzleILi3ELi4ELi3EEENS4_18smem_ptr_flag_bitsILi8EEENSS_INS5_IJNSA_ILi8EEESG_EEENS5_IJSG_SB_EEEEEEEvNS4_8identityESZ_S19_vS1A_EENS_8epilogue10collective6detail29Sm90TmaWarpSpecializedAdapterINS1D_15DefaultEpilogueISI_SJ_SJ_NS1C_6thread17LinearCombinationISI_Li1EffLNS1H_9ScaleType4KindE0ELNS_15FloatRoundStyleE2ESI_EENS1_15EpilogueDefaultEEEEEvvEEEEvNT_6ParamsE)
        /*0008*/ 	.word	0x000000a8


	//----- nvinfo : EIATTR_FRAME_SIZE
	.align		4
.L_12:
        /*000c*/ 	.byte	0x04, 0x11
        /*000e*/ 	.short	(.L_14 - .L_13)
	.align		4
.L_13:
        /*0010*/ 	.word	index@(_ZN7cutlass13device_kernelINS_4gemm6kernel13GemmUniversalIN4cute5tupleIJiiiiEEENS1_10collective13CollectiveMmaINS1_37MainloopSm90TmaGmmaWarpSpecializedFP8ILi5ENS5_IJNS4_1CILi1EEESB_SB_EEENS1_32KernelTmaWarpSpecializedPingpongEEENS5_IJNSA_ILi64EEESF_NSA_ILi128EEEEEENS_12float_e5m2_tENS5_IJlSB_lEEESI_SJ_NS4_8TiledMMAINS4_8MMA_AtomIJNS4_4SM904GMMA30MMA_64x64x32_F32E5M2E5M2_SS_TNILNSN_7ScaleInE1ELSP_1EEEEEENS4_6LayoutISC_NS5_IJNSA_ILi0EEEST_ST_EEEEENS5_IJNS4_10UnderscoreESW_SW_EEEEENS4_13SM90_TMA_LOADENS4_14ComposedLayoutINS4_7SwizzleILi3ELi4ELi3EEENS4_18smem_ptr_flag_bitsILi8EEENSS_INS5_IJNSA_ILi8EEESG_EEENS5_IJSG_SB_EEEEEEEvNS4_8identityESZ_S19_vS1A_EENS_8epilogue10collective6detail29Sm90TmaWarpSpecializedAdapterINS1D_15DefaultEpilogueISI_SJ_SJ_NS1C_6thread17LinearCombinationISI_Li1EffLNS1H_9ScaleType4KindE0ELNS_15FloatRoundStyleE2ESI_EENS1_15EpilogueDefaultEEEEEvvEEEEvNT_6ParamsE)
        /*0014*/ 	.word	0x00000000


	//----- nvinfo : EIATTR_MIN_STACK_SIZE
	.align		4
.L_14:
        /*0018*/ 	.byte	0x04, 0x12
        /*001a*/ 	.short	(.L_16 - .L_15)
	.align		4
.L_15:
        /*001c*/ 	.word	index@(_ZN7cutlass13device_kernelINS_4gemm6kernel13GemmUniversalIN4cute5tupleIJiiiiEEENS1_10collective13CollectiveMmaINS1_37MainloopSm90TmaGmmaWarpSpecializedFP8ILi5ENS5_IJNS4_1CILi1EEESB_SB_EEENS1_32KernelTmaWarpSpecializedPingpongEEENS5_IJNSA_ILi64EEESF_NSA_ILi128EEEEEENS_12float_e5m2_tENS5_IJlSB_lEEESI_SJ_NS4_8TiledMMAINS4_8MMA_AtomIJNS4_4SM904GMMA30MMA_64x64x32_F32E5M2E5M2_SS_TNILNSN_7ScaleInE1ELSP_1EEEEEENS4_6LayoutISC_NS5_IJNSA_ILi0EEEST_ST_EEEEENS5_IJNS4_10UnderscoreESW_SW_EEEEENS4_13SM90_TMA_LOADENS4_14ComposedLayoutINS4_7SwizzleILi3ELi4ELi3EEENS4_18smem_ptr_flag_bitsILi8EEENSS_INS5_IJNSA_ILi8EEESG_EEENS5_IJSG_SB_EEEEEEEvNS4_8identityESZ_S19_vS1A_EENS_8epilogue10collective6detail29Sm90TmaWarpSpecializedAdapterINS1D_15DefaultEpilogueISI_SJ_SJ_NS1C_6thread17LinearCombinationISI_Li1EffLNS1H_9ScaleType4KindE0ELNS_15FloatRoundStyleE2ESI_EENS1_15EpilogueDefaultEEEEEvvEEEEvNT_6ParamsE)
        /*0020*/ 	.word	0x00000000
.L_16:


//--------------------- .nv.compat                --------------------------
	.section	.nv.compat,"",@"SHT_CUDA_COMPAT_INFO"
	.align	4
        /*0000*/ 	.byte	0x02, 0x09, 0x01, 0x00, 0x02, 0x02, 0x04, 0x00, 0x02, 0x05, 0x05, 0x00, 0x03, 0x07, 0x01, 0x01
        /*0010*/ 	.byte	0x02, 0x03, 0x01, 0x00, 0x02, 0x06, 0x01, 0x00, 0x04, 0x0b, 0x08, 0x00, 0x00, 0x00, 0x00, 0x00
        /*0020*/ 	.byte	0x00, 0x00, 0x00, 0x00


//--------------------- .nv.info._ZN7cutlass13device_kernelINS_4gemm6kernel13GemmUniversalIN4cute5tupleIJiiiiEEENS1_10collective13CollectiveMmaINS1_37MainloopSm90TmaGmmaWarpSpecializedFP8ILi5ENS5_IJNS4_1CILi1EEESB_SB_EEENS1_32KernelTmaWarpSpecializedPingpongEEENS5_IJNSA_ILi64EEESF_NSA_ILi128EEEEEENS_12float_e5m2_tENS5_IJlSB_lEEESI_SJ_NS4_8TiledMMAINS4_8MMA_AtomIJNS4_4SM904GMMA30MMA_64x64x32_F32E5M2E5M2_SS_TNILNSN_7ScaleInE1ELSP_1EEEEEENS4_6LayoutISC_NS5_IJNSA_ILi0EEEST_ST_EEEEENS5_IJNS4_10UnderscoreESW_SW_EEEEENS4_13SM90_TMA_LOADENS4_14ComposedLayoutINS4_7SwizzleILi3ELi4ELi3EEENS4_18smem_ptr_flag_bitsILi8EEENSS_INS5_IJNSA_ILi8EEESG_EEENS5_IJSG_SB_EEEEEEEvNS4_8identityESZ_S19_vS1A_EENS_8epilogue10collective6detail29Sm90TmaWarpSpecializedAdapterINS1D_15DefaultEpilogueISI_SJ_SJ_NS1C_6thread17LinearCombinationISI_Li1EffLNS1H_9ScaleType4KindE0ELNS_15FloatRoundStyleE2ESI_EENS1_15EpilogueDefaultEEEEEvvEEEEvNT_6ParamsE --------------------------
	.section	.nv.info._ZN7cutlass13device_kernelINS_4gemm6kernel13GemmUniversalIN4cute5tupleIJiiiiEEENS1_10collective13CollectiveMmaINS1_37MainloopSm90TmaGmmaWarpSpecializedFP8ILi5ENS5_IJNS4_1CILi1EEESB_SB_EEENS1_32KernelTmaWarpSpecializedPingpongEEENS5_IJNSA_ILi64EEESF_NSA_ILi128EEEEEENS_12float_e5m2_tENS5_IJlSB_lEEESI_SJ_NS4_8TiledMMAINS4_8MMA_AtomIJNS4_4SM904GMMA30MMA_64x64x32_F32E5M2E5M2_SS_TNILNSN_7ScaleInE1ELSP_1EEEEEENS4_6LayoutISC_NS5_IJNSA_ILi0EEEST_ST_EEEEENS5_IJNS4_10UnderscoreESW_SW_EEEEENS4_13SM90_TMA_LOADENS4_14ComposedLayoutINS4_7SwizzleILi3ELi4ELi3EEENS4_18smem_ptr_flag_bitsILi8EEENSS_INS5_IJNSA_ILi8EEESG_EEENS5_IJSG_SB_EEEEEEEvNS4_8identityESZ_S19_vS1A_EENS_8epilogue10collective6detail29Sm90TmaWarpSpecializedAdapterINS1D_15DefaultEpilogueISI_SJ_SJ_NS1C_6thread17LinearCombinationISI_Li1EffLNS1H_9ScaleType4KindE0ELNS_15FloatRoundStyleE2ESI_EENS1_15EpilogueDefaultEEEEEvvEEEEvNT_6ParamsE,"",@"SHT_CUDA_INFO"
	.sectionflags	@""
	.align	4


	//----- nvinfo : EIATTR_CUDA_API_VERSION
	.align		4
        /*0000*/ 	.byte	0x04, 0x37
        /*0002*/ 	.short	(.L_18 - .L_17)
.L_17:
        /*0004*/ 	.word	0x00000082


	//----- nvinfo : EIATTR_KPARAM_INFO
	.align		4
.L_18:
        /*0008*/ 	.byte	0x04, 0x17
        /*000a*/ 	.short	(.L_20 - .L_19)
.L_19:
        /*000c*/ 	.word	0x00000000
        /*0010*/ 	.short	0x0000
        /*0012*/ 	.short	0x0070
        /*0014*/ 	.byte	0x00, 0xf0, 0x01, 0x10


	//----- nvinfo : EIATTR_SPARSE_MMA_MASK
	.align		4
.L_20:
        /*0018*/ 	.byte	0x03, 0x50
        /*001a*/ 	.short	0x0000


	//----- nvinfo : EIATTR_MAXREG_COUNT
	.align		4
        /*001c*/ 	.byte	0x03, 0x1b
        /*001e*/ 	.short	0x00a8


	//----- nvinfo : EIATTR_NUM_BARRIERS
	.align		4
        /*0020*/ 	.byte	0x02, 0x4c
        /*0022*/ 	.byte	0x01
	.zero		1


	//----- nvinfo : EIATTR_MERCURY_ISA_VERSION
	.align		4
        /*0024*/ 	.byte	0x03, 0x5f
        /*0026*/ 	.short	0x0101


	//----- nvinfo : EIATTR_INT_WARP_WIDE_INSTR_OFFSETS
	.align		4
        /*0028*/ 	.byte	0x04, 0x31
        /*002a*/ 	.short	(.L_22 - .L_21)


	//   ....[0]....
.L_21:
        /*002c*/ 	.word	0x00000440


	//   ....[1]....
        /*0030*/ 	.word	0x00000460


	//   ....[2]....
        /*0034*/ 	.word	0x000004e0


	//   ....[3]....
        /*0038*/ 	.word	0x000004f0


	//   ....[4]....
        /*003c*/ 	.word	0x00000500


	//   ....[5]....
        /*0040*/ 	.word	0x00000520


	//   ....[6]....
        /*0044*/ 	.word	0x000005a0


	//   ....[7]....
        /*0048*/ 	.word	0x000005c0


	//----- nvinfo : EIATTR_COOP_GROUP_MASK_REGIDS
	.align		4
.L_22:
        /*004c*/ 	.byte	0x04, 0x29
        /*004e*/ 	.short	(.L_24 - .L_23)


	//   ....[0]....
.L_23:
        /*0050*/ 	.word	0xffffffff


	//   ....[1]....
        /*0054*/ 	.word	0xffffffff


	//   ....[2]....
        /*0058*/ 	.word	0xffffffff


	//   ....[3]....
        /*005c*/ 	.word	0xffffffff


	//   ....[4]....
        /*0060*/ 	.word	0xffffffff


	//   ....[5]....
        /*0064*/ 	.word	0xffffffff


	//----- nvinfo : EIATTR_COOP_GROUP_INSTR_OFFSETS
	.align		4
.L_24:
        /*0068*/ 	.byte	0x04, 0x28
        /*006a*/ 	.short	(.L_26 - .L_25)


	//   ....[0]....
.L_25:
        /*006c*/ 	.word	0x00000060


	//   ....[1]....
        /*0070*/ 	.word	0x00000070


	//   ....[2]....
        /*0074*/ 	.word	0x00000130


	//   ....[3]....
        /*0078*/ 	.word	0x000002e0


	//   ....[4]....
        /*007c*/ 	.word	0x00000320


	//   ....[5]....
        /*0080*/ 	.word	0x00000360


	//----- nvinfo : EIATTR_REG_RECONFIG
	.align		4
.L_26:
        /*0084*/ 	.byte	0x01, 0x54
	.zero		2


	//----- nvinfo : EIATTR_MBARRIER_INSTR_OFFSETS
	.align		4
        /*0088*/ 	.byte	0x04, 0x39
        /*008a*/ 	.short	(.L_28 - .L_27)


	//   ....[0]....
.L_27:
        /*008c*/ 	.word	0x00000230
        /*0090*/ 	.word	0x000000ff
        /*0094*/ 	.word	0x00000000
        /*0098*/ 	.short	0x0100
        /*009a*/ 	.byte	0x08
	.zero		1


	//   ....[1]....
        /*009c*/ 	.word	0x00000240
        /*00a0*/ 	.word	0x000000ff
        /*00a4*/ 	.word	0x00000028
        /*00a8*/ 	.short	0x0100
        /*00aa*/ 	.byte	0x08
	.zero		1


	//   ....[2]....
        /*00ac*/ 	.word	0x00000250
        /*00b0*/ 	.word	0x000000ff
        /*00b4*/ 	.word	0x00000008
        /*00b8*/ 	.short	0x0100
        /*00ba*/ 	.byte	0x08
	.zero		1


	//   ....[3]....
        /*00bc*/ 	.word	0x00000260
        /*00c0*/ 	.word	0x000000ff
        /*00c4*/ 	.word	0x00000030
        /*00c8*/ 	.short	0x0100
        /*00ca*/ 	.byte	0x08
	.zero		1


	//   ....[4]....
        /*00cc*/ 	.word	0x00000270
        /*00d0*/ 	.word	0x000000ff
        /*00d4*/ 	.word	0x00000010
        /*00d8*/ 	.short	0x0100
        /*00da*/ 	.byte	0x08
	.zero		1


	//   ....[5]....
        /*00dc*/ 	.word	0x00000280
        /*00e0*/ 	.word	0x000000ff
        /*00e4*/ 	.word	0x00000038
        /*00e8*/ 	.short	0x0100
        /*00ea*/ 	.byte	0x08
	.zero		1


	//   ....[6]....
        /*00ec*/ 	.word	0x00000290
        /*00f0*/ 	.word	0x000000ff
        /*00f4*/ 	.word	0x00000018
        /*00f8*/ 	.short	0x0100
        /*00fa*/ 	.byte	0x08
	.zero		1


	//   ....[7]....
        /*00fc*/ 	.word	0x000002a0
        /*0100*/ 	.word	0x000000ff
        /*0104*/ 	.word	0x00000040
        /*0108*/ 	.short	0x0100
        /*010a*/ 	.byte	0x08
	.zero		1


	//   ....[8]....
        /*010c*/ 	.word	0x000002b0
        /*0110*/ 	.word	0x000000ff
        /*0114*/ 	.word	0x00000020
        /*0118*/ 	.short	0x0100
        /*011a*/ 	.byte	0x08
	.zero		1


	//   ....[9]....
        /*011c*/ 	.word	0x000002c0
        /*0120*/ 	.word	0x000000ff
        /*0124*/ 	.word	0x00000048
        /*0128*/ 	.short	0x0100
        /*012a*/ 	.byte	0x08
	.zero		1


	//   ....[10]....
        /*012c*/ 	.word	0x000005f0
        /*0130*/ 	.word	0x000000ff
        /*0134*/ 	.word	0x00000080
        /*0138*/ 	.short	0x0100
        /*013a*/ 	.byte	0x08
	.zero		1


	//   ....[11]....
        /*013c*/ 	.word	0x00000640
        /*0140*/ 	.word	0x000000ff
        /*0144*/ 	.word	0x00000088
        /*0148*/ 	.short	0x0100
        /*014a*/ 	.byte	0x08
	.zero		1


	//   ....[12]....
        /*014c*/ 	.word	0x00000660
        /*0150*/ 	.word	0x000000ff
        /*0154*/ 	.word	0x00000060
        /*0158*/ 	.short	0x0100
        /*015a*/ 	.byte	0x09
	.zero		1


	//   ....[13]....
        /*015c*/ 	.word	0x00000670
        /*0160*/ 	.word	0x000000ff
        /*0164*/ 	.word	0x00000068
        /*0168*/ 	.short	0x0100
        /*016a*/ 	.byte	0x09
	.zero		1


	//   ....[14]....
        /*016c*/ 	.word	0x00000680
        /*0170*/ 	.word	0x000000ff
        /*0174*/ 	.word	0x00000070
        /*0178*/ 	.short	0x0100
        /*017a*/ 	.byte	0x09
	.zero		1


	//   ....[15]....
        /*017c*/ 	.word	0x00000690
        /*0180*/ 	.word	0x000000ff
        /*0184*/ 	.word	0x00000078
        /*0188*/ 	.short	0x0100
        /*018a*/ 	.byte	0x09
	.zero		1


	//   ....[16]....
        /*018c*/ 	.word	0x000014c0
        /*0190*/ 	.word	0x000000ff
        /*0194*/ 	.word	0xfffffff8
        /*0198*/ 	.short	0x010a
        /*019a*/ 	.byte	0x0b
	.zero		1


	//   ....[17]....
        /*019c*/ 	.word	0x00001790
        /*01a0*/ 	.word	0x000000ff
        /*01a4*/ 	.word	0x00000000
        /*01a8*/ 	.short	0x010a
        /*01aa*/ 	.byte	0x06
	.zero		1


	//   ....[18]....
        /*01ac*/ 	.word	0x000017d0
        /*01b0*/ 	.word	0x000000ff
        /*01b4*/ 	.word	0x00000000
        /*01b8*/ 	.short	0x010a
        /*01ba*/ 	.byte	0x06
	.zero		1


	//   ....[19]....
        /*01bc*/ 	.word	0x00001e00
        /*01c0*/ 	.word	0x000000ff
        /*01c4*/ 	.word	0x00000000
        /*01c8*/ 	.short	0x010a
        /*01ca*/ 	.byte	0x10
	.zero		1


	//   ....[20]....
        /*01cc*/ 	.word	0x00001e40
        /*01d0*/ 	.word	0x000000ff
        /*01d4*/ 	.word	0x00000000
        /*01d8*/ 	.short	0x010a
        /*01da*/ 	.byte	0x10
	.zero		1


	//   ....[21]....
        /*01dc*/ 	.word	0x000022e0
        /*01e0*/ 	.word	0x000000ff
        /*01e4*/ 	.word	0x00000000
        /*01e8*/ 	.short	0x0101
        /*01ea*/ 	.byte	0x08
	.zero		1


	//   ....[22]....
        /*01ec*/ 	.word	0x00002650
        /*01f0*/ 	.word	0x0000000f
        /*01f4*/ 	.word	0x00000000
        /*01f8*/ 	.short	0x0101
        /*01fa*/ 	.byte	0x17
	.zero		1


	//   ....[23]....
        /*01fc*/ 	.word	0x00002730
        /*0200*/ 	.word	0x000000ff
        /*0204*/ 	.word	0x00000000
        /*0208*/ 	.short	0x0101
        /*020a*/ 	.byte	0x08
	.zero		1


	//   ....[24]....
        /*020c*/ 	.word	0x000027e0
        /*0210*/ 	.word	0x000000ff
        /*0214*/ 	.word	0x00000008
        /*0218*/ 	.short	0x010a
        /*021a*/ 	.byte	0x0b
	.zero		1


	//   ....[25]....
        /*021c*/ 	.word	0x00005040
        /*0220*/ 	.word	0x00000004
        /*0224*/ 	.word	0x00000000
        /*0228*/ 	.short	0x0101
        /*022a*/ 	.byte	0x17
	.zero		1


	//   ....[26]....
        /*022c*/ 	.word	0x00005920
        /*0230*/ 	.word	0x00000013
        /*0234*/ 	.word	0x00000028
        /*0238*/ 	.short	0x010a
        /*023a*/ 	.byte	0x3f
	.zero		1


	//   ....[27]....
        /*023c*/ 	.word	0x00005c70
        /*0240*/ 	.word	0x0000000a
        /*0244*/ 	.word	0x00000088
        /*0248*/ 	.short	0x0101
        /*024a*/ 	.byte	0x3f
	.zero		1


	//   ....[28]....
        /*024c*/ 	.word	0x000063d0
        /*0250*/ 	.word	0x00000005
        /*0254*/ 	.word	0x00000000
        /*0258*/ 	.short	0x010a
        /*025a*/ 	.byte	0x3f
	.zero		1


	//   ....[29]....
        /*025c*/ 	.word	0x00006450
        /*0260*/ 	.word	0x00000007
        /*0264*/ 	.word	0x00000000
        /*0268*/ 	.short	0x010a
        /*026a*/ 	.byte	0x3f
	.zero		1


	//   ....[30]....
        /*026c*/ 	.word	0x000064e0
        /*0270*/ 	.word	0x00000008
        /*0274*/ 	.word	0x00000000
        /*0278*/ 	.short	0x010a
        /*027a*/ 	.byte	0x3f
	.zero		1


	//   ....[31]....
        /*027c*/ 	.word	0x00006570
        /*0280*/ 	.word	0x0000000b
        /*0284*/ 	.word	0x00000000
        /*0288*/ 	.short	0x010a
        /*028a*/ 	.byte	0x3f
	.zero		1


	//   ....[32]....
        /*028c*/ 	.word	0x00006600
        /*0290*/ 	.word	0x00000003
        /*0294*/ 	.word	0x00000000
        /*0298*/ 	.short	0x010a
        /*029a*/ 	.byte	0x3f
	.zero		1


	//   ....[33]....
        /*029c*/ 	.word	0x00006670
        /*02a0*/ 	.word	0x0000000f
        /*02a4*/ 	.word	0xfffffff8
        /*02a8*/ 	.short	0x010a
        /*02aa*/ 	.byte	0x3f
	.zero		1


	//   ....[34]....
        /*02ac*/ 	.word	0x000066d0
        /*02b0*/ 	.word	0x0000000f
        /*02b4*/ 	.word	0x00000000
        /*02b8*/ 	.short	0x010a
        /*02ba*/ 	.byte	0x3f
	.zero		1


	//   ....[35]....
        /*02bc*/ 	.word	0x00006730
        /*02c0*/ 	.word	0x00000010
        /*02c4*/ 	.word	0x00000000
        /*02c8*/ 	.short	0x010a
        /*02ca*/ 	.byte	0x3f
	.zero		1


	//   ....[36]....
        /*02cc*/ 	.word	0x00006790
        /*02d0*/ 	.word	0x0000000f
        /*02d4*/ 	.word	0x00000008
        /*02d8*/ 	.short	0x010a
        /*02da*/ 	.byte	0x3f
	.zero		1


	//   ....[37]....
        /*02dc*/ 	.word	0x00006860
        /*02e0*/ 	.word	0x00000013
        /*02e4*/ 	.word	0x00000028
        /*02e8*/ 	.short	0x010a
        /*02ea*/ 	.byte	0x3f
	.zero		1


	//   ....[38]....
        /*02ec*/ 	.word	0x00006940
        /*02f0*/ 	.word	0x00000005
        /*02f4*/ 	.word	0x00000000
        /*02f8*/ 	.short	0x010a
        /*02fa*/ 	.byte	0x3f
	.zero		1


	//   ....[39]....
        /*02fc*/ 	.word	0x00006990
        /*0300*/ 	.word	0x00000007
        /*0304*/ 	.word	0x00000000
        /*0308*/ 	.short	0x010a
        /*030a*/ 	.byte	0x3f
	.zero		1


	//   ....[40]....
        /*030c*/ 	.word	0x000069e0
        /*0310*/ 	.word	0x00000008
        /*0314*/ 	.word	0x00000000
        /*0318*/ 	.short	0x010a
        /*031a*/ 	.byte	0x3f
	.zero		1


	//   ....[41]....
        /*031c*/ 	.word	0x00006a30
        /*0320*/ 	.word	0x0000000b
        /*0324*/ 	.word	0x00000000
        /*0328*/ 	.short	0x010a
        /*032a*/ 	.byte	0x3f
	.zero		1


	//----- nvinfo : EIATTR_NUM_MBARRIERS
	.align		4
.L_28:
        /*032c*/ 	.byte	0x03, 0x38
        /*032e*/ 	.short	0x0010


	//----- nvinfo : EIATTR_EXIT_INSTR_OFFSETS
	.align		4
        /*0330*/ 	.byte	0x04, 0x1c
        /*0332*/ 	.short	(.L_30 - .L_29)


	//   ....[0]....
.L_29:
        /*0334*/ 	.word	0x00001170


	//   ....[1]....
        /*0338*/ 	.word	0x000011d0


	//   ....[2]....
        /*033c*/ 	.word	0x00005650


	//   ....[3]....
        /*0340*/ 	.word	0x00005680


	//   ....[4]....
        /*0344*/ 	.word	0x00006650


	//----- nvinfo : EIATTR_MAX_THREADS
	.align		4
.L_30:
        /*0348*/ 	.byte	0x04, 0x05
        /*034a*/ 	.short	(.L_32 - .L_31)
.L_31:
        /*034c*/ 	.word	0x00000180
        /*0350*/ 	.word	0x00000001
        /*0354*/ 	.word	0x00000001


	//----- nvinfo : EIATTR_CRS_STACK_SIZE
	.align		4
.L_32:
        /*0358*/ 	.byte	0x04, 0x1e
        /*035a*/ 	.short	(.L_34 - .L_33)
.L_33:
        /*035c*/ 	.word	0x00000000


	//----- nvinfo : EIATTR_CBANK_PARAM_SIZE
	.align		4
.L_34:
        /*0360*/ 	.byte	0x03, 0x19
        /*0362*/ 	.short	0x0470


	//----- nvinfo : EIATTR_PARAM_CBANK
	.align		4
        /*0364*/ 	.byte	0x04, 0x0a
        /*0366*/ 	.short	(.L_36 - .L_35)
	.align		4
.L_35:
        /*0368*/ 	.word	index@(.nv.constant0._ZN7cutlass13device_kernelINS_4gemm6kernel13GemmUniversalIN4cute5tupleIJiiiiEEENS1_10collective13CollectiveMmaINS1_37MainloopSm90TmaGmmaWarpSpecializedFP8ILi5ENS5_IJNS4_1CILi1EEESB_SB_EEENS1_32KernelTmaWarpSpecializedPingpongEEENS5_IJNSA_ILi64EEESF_NSA_ILi128EEEEEENS_12float_e5m2_tENS5_IJlSB_lEEESI_SJ_NS4_8TiledMMAINS4_8MMA_AtomIJNS4_4SM904GMMA30MMA_64x64x32_F32E5M2E5M2_SS_TNILNSN_7ScaleInE1ELSP_1EEEEEENS4_6LayoutISC_NS5_IJNSA_ILi0EEEST_ST_EEEEENS5_IJNS4_10UnderscoreESW_SW_EEEEENS4_13SM90_TMA_LOADENS4_14ComposedLayoutINS4_7SwizzleILi3ELi4ELi3EEENS4_18smem_ptr_flag_bitsILi8EEENSS_INS5_IJNSA_ILi8EEESG_EEENS5_IJSG_SB_EEEEEEEvNS4_8identityESZ_S19_vS1A_EENS_8epilogue10collective6detail29Sm90TmaWarpSpecializedAdapterINS1D_15DefaultEpilogueISI_SJ_SJ_NS1C_6thread17LinearCombinationISI_Li1EffLNS1H_9ScaleType4KindE0ELNS_15FloatRoundStyleE2ESI_EENS1_15EpilogueDefaultEEEEEvvEEEEvNT_6ParamsE)
        /*036c*/ 	.short	0x0210
        /*036e*/ 	.short	0x0470


	//----- nvinfo : EIATTR_SW_WAR
	.align		4
.L_36:
        /*0370*/ 	.byte	0x04, 0x36
        /*0372*/ 	.short	(.L_38 - .L_37)
.L_37:
        /*0374*/ 	.word	0x00000008
.L_38:


//--------------------- .nv.callgraph             --------------------------
	.section	.nv.callgraph,"",@"SHT_CUDA_CALLGRAPH"
	.align	4
	.sectionentsize	8
	.align		4
        /*0000*/ 	.word	0x00000000
	.align		4
        /*0004*/ 	.word	0xffffffff
	.align		4
        /*0008*/ 	.word	0x00000000
	.align		4
        /*000c*/ 	.word	0xfffffffe
	.align		4
        /*0010*/ 	.word	0x00000000
	.align		4
        /*0014*/ 	.word	0xfffffffd
	.align		4
        /*0018*/ 	.word	0x00000000
	.align		4
        /*001c*/ 	.word	0xfffffffc


//--------------------- .nv.constant4             --------------------------
	.section	.nv.constant4,"a",@progbits
	.align	8
	.align		8
.nv.constant4:
        /*0000*/ 	.dword	_ZN39_INTERNAL_945c0381_4_k_cu_8f5d01fa_47244cuda3std3__45__cpo5beginE
	.align		8
        /*0008*/ 	.dword	_ZN39_INTERNAL_945c0381_4_k_cu_8f5d01fa_47244cuda3std3__45__cpo3endE
	.align		8
        /*0010*/ 	.dword	_ZN39_INTERNAL_945c0381_4_k_cu_8f5d01fa_47244cuda3std3__45__cpo6cbeginE
	.align		8
        /*0018*/ 	.dword	_ZN39_INTERNAL_945c0381_4_k_cu_8f5d01fa_47244cuda3std3__45__cpo4cendE
	.align		8
        /*0020*/ 	.dword	_ZN39_INTERNAL_945c0381_4_k_cu_8f5d01fa_47244cuda3std3__441_GLOBAL__N__945c0381_4_k_cu_8f5d01fa_47246ignoreE
	.align		8
        /*0028*/ 	.dword	_ZN39_INTERNAL_945c0381_4_k_cu_8f5d01fa_47244cuda3std3__419piecewise_constructE
	.align		8
        /*0030*/ 	.dword	_ZN39_INTERNAL_945c0381_4_k_cu_8f5d01fa_47244cuda3std3__48in_placeE
	.align		8
        /*0038*/ 	.dword	_ZN39_INTERNAL_945c0381_4_k_cu_8f5d01fa_47244cuda3std6ranges3__45__cpo4swapE
	.align		8
        /*0040*/ 	.dword	_ZN39_INTERNAL_945c0381_4_k_cu_8f5d01fa_47244cuda3std6ranges3__45__cpo9iter_moveE
	.align		8
        /*0048*/ 	.dword	_ZN39_INTERNAL_945c0381_4_k_cu_8f5d01fa_47244cute7productE
	.align		8
        /*0050*/ 	.dword	_ZN39_INTERNAL_945c0381_4_k_cu_8f5d01fa_47244cute1_E


//--------------------- .text._ZN7cutlass13device_kernelINS_4gemm6kernel13GemmUniversalIN4cute5tupleIJiiiiEEENS1_10collective13CollectiveMmaINS1_37MainloopSm90TmaGmmaWarpSpecializedFP8ILi5ENS5_IJNS4_1CILi1EEESB_SB_EEENS1_32KernelTmaWarpSpecializedPingpongEEENS5_IJNSA_ILi64EEESF_NSA_ILi128EEEEEENS_12float_e5m2_tENS5_IJlSB_lEEESI_SJ_NS4_8TiledMMAINS4_8MMA_AtomIJNS4_4SM904GMMA30MMA_64x64x32_F32E5M2E5M2_SS_TNILNSN_7ScaleInE1ELSP_1EEEEEENS4_6LayoutISC_NS5_IJNSA_ILi0EEEST_ST_EEEEENS5_IJNS4_10UnderscoreESW_SW_EEEEENS4_13SM90_TMA_LOADENS4_14ComposedLayoutINS4_7SwizzleILi3ELi4ELi3EEENS4_18smem_ptr_flag_bitsILi8EEENSS_INS5_IJNSA_ILi8EEESG_EEENS5_IJSG_SB_EEEEEEEvNS4_8identityESZ_S19_vS1A_EENS_8epilogue10collective6detail29Sm90TmaWarpSpecializedAdapterINS1D_15DefaultEpilogueISI_SJ_SJ_NS1C_6thread17LinearCombinationISI_Li1EffLNS1H_9ScaleType4KindE0ELNS_15FloatRoundStyleE2ESI_EENS1_15EpilogueDefaultEEEEEvvEEEEvNT_6ParamsE --------------------------
	.section	.text._ZN7cutlass13device_kernelINS_4gemm6kernel13GemmUniversalIN4cute5tupleIJiiiiEEENS1_10collective13CollectiveMmaINS1_37MainloopSm90TmaGmmaWarpSpecializedFP8ILi5ENS5_IJNS4_1CILi1EEESB_SB_EEENS1_32KernelTmaWarpSpecializedPingpongEEENS5_IJNSA_ILi64EEESF_NSA_ILi128EEEEEENS_12float_e5m2_tENS5_IJlSB_lEEESI_SJ_NS4_8TiledMMAINS4_8MMA_AtomIJNS4_4SM904GMMA30MMA_64x64x32_F32E5M2E5M2_SS_TNILNSN_7ScaleInE1ELSP_1EEEEEENS4_6LayoutISC_NS5_IJNSA_ILi0EEEST_ST_EEEEENS5_IJNS4_10UnderscoreESW_SW_EEEEENS4_13SM90_TMA_LOADENS4_14ComposedLayoutINS4_7SwizzleILi3ELi4ELi3EEENS4_18smem_ptr_flag_bitsILi8EEENSS_INS5_IJNSA_ILi8EEESG_EEENS5_IJSG_SB_EEEEEEEvNS4_8identityESZ_S19_vS1A_EENS_8epilogue10collective6detail29Sm90TmaWarpSpecializedAdapterINS1D_15DefaultEpilogueISI_SJ_SJ_NS1C_6thread17LinearCombinationISI_Li1EffLNS1H_9ScaleType4KindE0ELNS_15FloatRoundStyleE2ESI_EENS1_15EpilogueDefaultEEEEEvvEEEEvNT_6ParamsE,"ax",@progbits
	.align	128
.text._ZN7cutlass13device_kernelINS_4gemm6kernel13GemmUniversalIN4cute5tupleIJiiiiEEENS1_10collective13CollectiveMmaINS1_37MainloopSm90TmaGmmaWarpSpecializedFP8ILi5ENS5_IJNS4_1CILi1EEESB_SB_EEENS1_32KernelTmaWarpSpecializedPingpongEEENS5_IJNSA_ILi64EEESF_NSA_ILi128EEEEEENS_12float_e5m2_tENS5_IJlSB_lEEESI_SJ_NS4_8TiledMMAINS4_8MMA_AtomIJNS4_4SM904GMMA30MMA_64x64x32_F32E5M2E5M2_SS_TNILNSN_7ScaleInE1ELSP_1EEEEEENS4_6LayoutISC_NS5_IJNSA_ILi0EEEST_ST_EEEEENS5_IJNS4_10UnderscoreESW_SW_EEEEENS4_13SM90_TMA_LOADENS4_14ComposedLayoutINS4_7SwizzleILi3ELi4ELi3EEENS4_18smem_ptr_flag_bitsILi8EEENSS_INS5_IJNSA_ILi8EEESG_EEENS5_IJSG_SB_EEEEEEEvNS4_8identityESZ_S19_vS1A_EENS_8epilogue10collective6detail29Sm90TmaWarpSpecializedAdapterINS1D_15DefaultEpilogueISI_SJ_SJ_NS1C_6thread17LinearCombinationISI_Li1EffLNS1H_9ScaleType4KindE0ELNS_15FloatRoundStyleE2ESI_EENS1_15EpilogueDefaultEEEEEvvEEEEvNT_6ParamsE:
        .type           _ZN7cutlass13device_kernelINS_4gemm6kernel13GemmUniversalIN4cute5tupleIJiiiiEEENS1_10collective13CollectiveMmaINS1_37MainloopSm90TmaGmmaWarpSpecializedFP8ILi5ENS5_IJNS4_1CILi1EEESB_SB_EEENS1_32KernelTmaWarpSpecializedPingpongEEENS5_IJNSA_ILi64EEESF_NSA_ILi128EEEEEENS_12float_e5m2_tENS5_IJlSB_lEEESI_SJ_NS4_8TiledMMAINS4_8MMA_AtomIJNS4_4SM904GMMA30MMA_64x64x32_F32E5M2E5M2_SS_TNILNSN_7ScaleInE1ELSP_1EEEEEENS4_6LayoutISC_NS5_IJNSA_ILi0EEEST_ST_EEEEENS5_IJNS4_10UnderscoreESW_SW_EEEEENS4_13SM90_TMA_LOADENS4_14ComposedLayoutINS4_7SwizzleILi3ELi4ELi3EEENS4_18smem_ptr_flag_bitsILi8EEENSS_INS5_IJNSA_ILi8EEESG_EEENS5_IJSG_SB_EEEEEEEvNS4_8identityESZ_S19_vS1A_EENS_8epilogue10collective6detail29Sm90TmaWarpSpecializedAdapterINS1D_15DefaultEpilogueISI_SJ_SJ_NS1C_6thread17LinearCombinationISI_Li1EffLNS1H_9ScaleType4KindE0ELNS_15FloatRoundStyleE2ESI_EENS1_15EpilogueDefaultEEEEEvvEEEEvNT_6ParamsE,@function
        .size           _ZN7cutlass13device_kernelINS_4gemm6kernel13GemmUniversalIN4cute5tupleIJiiiiEEENS1_10collective13CollectiveMmaINS1_37MainloopSm90TmaGmmaWarpSpecializedFP8ILi5ENS5_IJNS4_1CILi1EEESB_SB_EEENS1_32KernelTmaWarpSpecializedPingpongEEENS5_IJNSA_ILi64EEESF_NSA_ILi128EEEEEENS_12float_e5m2_tENS5_IJlSB_lEEESI_SJ_NS4_8TiledMMAINS4_8MMA_AtomIJNS4_4SM904GMMA30MMA_64x64x32_F32E5M2E5M2_SS_TNILNSN_7ScaleInE1ELSP_1EEEEEENS4_6LayoutISC_NS5_IJNSA_ILi0EEEST_ST_EEEEENS5_IJNS4_10UnderscoreESW_SW_EEEEENS4_13SM90_TMA_LOADENS4_14ComposedLayoutINS4_7SwizzleILi3ELi4ELi3EEENS4_18smem_ptr_flag_bitsILi8EEENSS_INS5_IJNSA_ILi8EEESG_EEENS5_IJSG_SB_EEEEEEEvNS4_8identityESZ_S19_vS1A_EENS_8epilogue10collective6detail29Sm90TmaWarpSpecializedAdapterINS1D_15DefaultEpilogueISI_SJ_SJ_NS1C_6thread17LinearCombinationISI_Li1EffLNS1H_9ScaleType4KindE0ELNS_15FloatRoundStyleE2ESI_EENS1_15EpilogueDefaultEEEEEvvEEEEvNT_6ParamsE,(.L_x_142 - _ZN7cutlass13device_kernelINS_4gemm6kernel13GemmUniversalIN4cute5tupleIJiiiiEEENS1_10collective13CollectiveMmaINS1_37MainloopSm90TmaGmmaWarpSpecializedFP8ILi5ENS5_IJNS4_1CILi1EEESB_SB_EEENS1_32KernelTmaWarpSpecializedPingpongEEENS5_IJNSA_ILi64EEESF_NSA_ILi128EEEEEENS_12float_e5m2_tENS5_IJlSB_lEEESI_SJ_NS4_8TiledMMAINS4_8MMA_AtomIJNS4_4SM904GMMA30MMA_64x64x32_F32E5M2E5M2_SS_TNILNSN_7ScaleInE1ELSP_1EEEEEENS4_6LayoutISC_NS5_IJNSA_ILi0EEEST_ST_EEEEENS5_IJNS4_10UnderscoreESW_SW_EEEEENS4_13SM90_TMA_LOADENS4_14ComposedLayoutINS4_7SwizzleILi3ELi4ELi3EEENS4_18smem_ptr_flag_bitsILi8EEENSS_INS5_IJNSA_ILi8EEESG_EEENS5_IJSG_SB_EEEEEEEvNS4_8identityESZ_S19_vS1A_EENS_8epilogue10collective6detail29Sm90TmaWarpSpecializedAdapterINS1D_15DefaultEpilogueISI_SJ_SJ_NS1C_6thread17LinearCombinationISI_Li1EffLNS1H_9ScaleType4KindE0ELNS_15FloatRoundStyleE2ESI_EENS1_15EpilogueDefaultEEEEEvvEEEEvNT_6ParamsE)
        .other          _ZN7cutlass13device_kernelINS_4gemm6kernel13GemmUniversalIN4cute5tupleIJiiiiEEENS1_10collective13CollectiveMmaINS1_37MainloopSm90TmaGmmaWarpSpecializedFP8ILi5ENS5_IJNS4_1CILi1EEESB_SB_EEENS1_32KernelTmaWarpSpecializedPingpongEEENS5_IJNSA_ILi64EEESF_NSA_ILi128EEEEEENS_12float_e5m2_tENS5_IJlSB_lEEESI_SJ_NS4_8TiledMMAINS4_8MMA_AtomIJNS4_4SM904GMMA30MMA_64x64x32_F32E5M2E5M2_SS_TNILNSN_7ScaleInE1ELSP_1EEEEEENS4_6LayoutISC_NS5_IJNSA_ILi0EEEST_ST_EEEEENS5_IJNS4_10UnderscoreESW_SW_EEEEENS4_13SM90_TMA_LOADENS4_14ComposedLayoutINS4_7SwizzleILi3ELi4ELi3EEENS4_18smem_ptr_flag_bitsILi8EEENSS_INS5_IJNSA_ILi8EEESG_EEENS5_IJSG_SB_EEEEEEEvNS4_8identityESZ_S19_vS1A_EENS_8epilogue10collective6detail29Sm90TmaWarpSpecializedAdapterINS1D_15DefaultEpilogueISI_SJ_SJ_NS1C_6thread17LinearCombinationISI_Li1EffLNS1H_9ScaleType4KindE0ELNS_15FloatRoundStyleE2ESI_EENS1_15EpilogueDefaultEEEEEvvEEEEvNT_6ParamsE,@"STO_CUDA_ENTRY STV_DEFAULT"
_ZN7cutlass13device_kernelINS_4gemm6kernel13GemmUniversalIN4cute5tupleIJiiiiEEENS1_10collective13CollectiveMmaINS1_37MainloopSm90TmaGmmaWarpSpecializedFP8ILi5ENS5_IJNS4_1CILi1EEESB_SB_EEENS1_32KernelTmaWarpSpecializedPingpongEEENS5_IJNSA_ILi64EEESF_NSA_ILi128EEEEEENS_12float_e5m2_tENS5_IJlSB_lEEESI_SJ_NS4_8TiledMMAINS4_8MMA_AtomIJNS4_4SM904GMMA30MMA_64x64x32_F32E5M2E5M2_SS_TNILNSN_7ScaleInE1ELSP_1EEEEEENS4_6LayoutISC_NS5_IJNSA_ILi0EEEST_ST_EEEEENS5_IJNS4_10UnderscoreESW_SW_EEEEENS4_13SM90_TMA_LOADENS4_14ComposedLayoutINS4_7SwizzleILi3ELi4ELi3EEENS4_18smem_ptr_flag_bitsILi8EEENSS_INS5_IJNSA_ILi8EEESG_EEENS5_IJSG_SB_EEEEEEEvNS4_8identityESZ_S19_vS1A_EENS_8epilogue10collective6detail29Sm90TmaWarpSpecializedAdapterINS1D_15DefaultEpilogueISI_SJ_SJ_NS1C_6thread17LinearCombinationISI_Li1EffLNS1H_9ScaleType4KindE0ELNS_15FloatRoundStyleE2ESI_EENS1_15EpilogueDefaultEEEEEvvEEEEvNT_6ParamsE:
[----:B------:R-:W-:Y:S01]  /*0000*/  LDC R1, c[0x0][0x28] ;  /* 0x00000a00ff017b82 */ /* 0x000fe20000000800 */
[----:B------:R-:W0:Y:S01]  /*0010*/  S2R R11, SR_TID.X ;  /* 0x00000000000b7919 */ /* 0x000e220000002100 */
[----:B------:R-:W-:Y:S01]  /*0020*/  ELECT P0, URZ, PT ;  /* 0x00000000003f782f */ /* 0x000fe20003800000 */
[----:B------:R-:W-:Y:S01]  /*0030*/  BSSY B0, `(.L_x_0) ;  /* 0x000000f000007945 */ /* 0x000fe20003800000 */
[--C-:B0-----:R-:W-:Y:S02]  /*0040*/  SHF.R.U32.HI R0, RZ, 0x5, R11.reuse ;  /* 0x00000005ff007819 */ /* 0x101fe4000001160b */
[----:B------:R-:W-:-:S03]  /*0050*/  SHF.R.U32.HI R4, RZ, 0x7, R11 ;  /* 0x00000007ff047819 */ /* 0x000fc6000001160b */
[----:B------:R-:W0:Y:S04]  /*0060*/  SHFL.IDX PT, R2, R0, RZ, 0x1f ;  /* 0x00001fff00027589 */ /* 0x000e2800000e0000 */
[----:B------:R1:W2:Y:S01]  /*0070*/  SHFL.IDX PT, R5, R4, RZ, 0x1f ;  /* 0x00001fff04057589 */ /* 0x0002a200000e0000 */
[----:B0-----:R-:W-:-:S13]  /*0080*/  ISETP.NE.OR P0, PT, R2, RZ, !P0 ;  /* 0x000000ff0200720c */ /* 0x001fda0004705670 */
[----:B-12---:R-:W-:Y:S05]  /*0090*/  @P0 BRA `(.L_x_1) ;  /* 0x0000000000200947 */ /* 0x006fea0003800000 */
[----:B------:R-:W-:Y:S02]  /*00a0*/  ULDC.64 UR4, c[0x0][0x198] ;  /* 0x0000660000047ab9 */ /* 0x000fe40000000a00 */
[----:B------:R-:W-:Y:S02]  /*00b0*/  UIADD3 UR6, UP0, UR4, 0xf0, URZ ;  /* 0x000000f004067890 */ /* 0x000fe4000ff1e03f */
[----:B------:R-:W-:Y:S02]  /*00c0*/  UIADD3 UR4, UP1, UR4, 0x1f0, URZ ;  /* 0x000001f004047890 */ /* 0x000fe4000ff3e03f */
[----:B------:R-:W-:Y:S02]  /*00d0*/  UIADD3.X UR7, URZ, UR5, URZ, UP0, !UPT ;  /* 0x000000053f077290 */ /* 0x000fe400087fe43f */
[----:B------:R-:W-:-:S07]  /*00e0*/  UIADD3.X UR5, URZ, UR5, URZ, UP1, !UPT ;  /* 0x000000053f057290 */ /* 0x000fce0008ffe43f */
[----:B------:R0:W-:Y:S02]  /*00f0*/  UTMACCTL.PF [UR6] ;  /* 0x00000000060079b9 */ /* 0x0001e40008040000 */
[----:B------:R0:W-:Y:S02]  /*0100*/  UTMACCTL.PF [UR4] ;  /* 0x00000000040079b9 */ /* 0x0001e40008040000 */
[----:B0-----:R-:W-:Y:S01]  /*0110*/  NOP ;  /* 0x0000000000007918 */ /* 0x001fe20000000000 */
.L_x_1:
[----:B------:R-:W-:Y:S05]  /*0120*/  BSYNC B0 ;  /* 0x0000000000007941 */ /* 0x000fea0003800000 */
.L_x_0:
[----:B------:R-:W0:Y:S02]  /*0130*/  SHFL.IDX PT, R3, R0, RZ, 0x1f ;  /* 0x00001fff00037589 */ /* 0x000e2400000e0000 */
[----:B0-----:R-:W-:-:S13]  /*0140*/  ISETP.NE.AND P0, PT, R3, RZ, PT ;  /* 0x000000ff0300720c */ /* 0x001fda0003f05270 */
[----:B------:R-:W-:Y:S05]  /*0150*/  @P0 BRA `(.L_x_2) ;  /* 0x0000000000600947 */ /* 0x000fea0003800000 */
[----:B------:R-:W0:Y:S01]  /*0160*/  S2UR UR8, SR_CgaCtaId ;  /* 0x00000000000879c3 */ /* 0x000e220000008800 */
[----:B------:R-:W-:Y:S01]  /*0170*/  UMOV UR4, 0x400 ;  /* 0x0000040000047882 */ /* 0x000fe20000000000 */
[----:B------:R-:W-:Y:S01]  /*0180*/  UMOV UR5, 0x1 ;  /* 0x0000000100057882 */ /* 0x000fe20000000000 */
[----:B------:R-:W-:Y:S01]  /*0190*/  UMOV UR6, 0x80 ;  /* 0x0000008000067882 */ /* 0x000fe20000000000 */
[----:B------:R-:W-:Y:S01]  /*01a0*/  ELECT P0, URZ, PT ;  /* 0x00000000003f782f */ /* 0x000fe20003800000 */
[----:B------:R-:W-:-:S04]  /*01b0*/  UIADD3 UR6, -UR6, 0x100000, URZ ;  /* 0x0010000006067890 */ /* 0x000fc8000fffe13f */
[----:B------:R-:W-:Y:S02]  /*01c0*/  USHF.L.U32 UR7, UR6, 0xb, URZ ;  /* 0x0000000b06077899 */ /* 0x000fe4000800063f */
[----:B------:R-:W-:Y:S02]  /*01d0*/  USHF.L.U32 UR6, UR6, 0x1, URZ ;  /* 0x0000000106067899 */ /* 0x000fe4000800063f */
[----:B0-----:R-:W-:Y:S02]  /*01e0*/  ULEA UR8, UR8, UR4, 0x18 ;  /* 0x0000000408087291 */ /* 0x001fe4000f8ec03f */
[----:B------:R-:W-:-:S04]  /*01f0*/  UIADD3 UR4, -UR5, 0x100000, URZ ;  /* 0x0010000005047890 */ /* 0x000fc8000fffe13f */
[----:B------:R-:W-:Y:S02]  /*0200*/  USHF.L.U32 UR5, UR4, 0xb, URZ ;  /* 0x0000000b04057899 */ /* 0x000fe4000800063f */
[----:B------:R-:W-:Y:S01]  /*0210*/  USHF.L.U32 UR4, UR4, 0x1, URZ ;  /* 0x0000000104047899 */ /* 0x000fe2000800063f */
[----:B------:R-:W0:Y:S11]  /*0220*/  FENCE.VIEW.ASYNC.S ;  /* 0x00000000000073c6 */ /* 0x000e360000000000 */
[----:B0-----:R0:W1:Y:S01]  /*0230*/  SYNCS.EXCH.64 URZ, [UR8], UR4 ;  /* 0x00000004083f75b2 */ /* 0x0010620008000100 */
[----:B------:R0:W2:Y:S01]  /*0240*/  SYNCS.EXCH.64 URZ, [UR8+0x28], UR6 ;  /* 0x00002806083f75b2 */ /* 0x0000a20008000100 */
[----:B------:R0:W3:Y:S01]  /*0250*/  SYNCS.EXCH.64 URZ, [UR8+0x8], UR4 ;  /* 0x00000804083f75b2 */ /* 0x0000e20008000100 */
[----:B------:R0:W4:Y:S01]  /*0260*/  SYNCS.EXCH.64 URZ, [UR8+0x30], UR6 ;  /* 0x00003006083f75b2 */ /* 0x0001220008000100 */
[----:B------:R0:W0:Y:S01]  /*0270*/  SYNCS.EXCH.64 URZ, [UR8+0x10], UR4 ;  /* 0x00001004083f75b2 */ /* 0x0000220008000100 */
[----:B------:R0:W0:Y:S01]  /*0280*/  SYNCS.EXCH.64 URZ, [UR8+0x38], UR6 ;  /* 0x00003806083f75b2 */ /* 0x0000220008000100 */
[----:B------:R0:W0:Y:S01]  /*0290*/  SYNCS.EXCH.64 URZ, [UR8+0x18], UR4 ;  /* 0x00001804083f75b2 */ /* 0x0000220008000100 */
[----:B------:R0:W0:Y:S01]  /*02a0*/  SYNCS.EXCH.64 URZ, [UR8+0x40], UR6 ;  /* 0x00004006083f75b2 */ /* 0x0000220008000100 */
[----:B------:R0:W0:Y:S01]  /*02b0*/  SYNCS.EXCH.64 URZ, [UR8+0x20], UR4 ;  /* 0x00002004083f75b2 */ /* 0x0000220008000100 */
[----:B------:R0:W0:Y:S01]  /*02c0*/  SYNCS.EXCH.64 URZ, [UR8+0x48], UR6 ;  /* 0x00004806083f75b2 */ /* 0x0000220008000100 */
[----:B------:R-:W-:Y:S01]  /*02d0*/  NOP ;  /* 0x0000000000007918 */ /* 0x000fe20000000000 */
.L_x_2:
[----:B------:R-:W5:Y:S01]  /*02e0*/  SHFL.IDX PT, R6, R0, RZ, 0x1f ;  /* 0x00001fff00067589 */ /* 0x000f6200000e0000 */
[----:B------:R-:W-:Y:S01]  /*02f0*/  ELECT P0, URZ, PT ;  /* 0x00000000003f782f */ /* 0x000fe20003800000 */
[----:B------:R-:W-:Y:S01]  /*0300*/  NOP ;  /* 0x0000000000007918 */ /* 0x000fe20000000000 */
[----:B------:R-:W-:Y:S01]  /*0310*/  ELECT P1, URZ, PT ;  /* 0x00000000003f782f */ /* 0x000fe20003820000 */
[----:B------:R1:W2:Y:S01]  /*0320*/  SHFL.IDX PT, R3, R0, RZ, 0x1f ;  /* 0x00001fff00037589 */ /* 0x0002a200000e0000 */
[----:B0-----:R-:W-:Y:S01]  /*0330*/  UMOV UR4, 0x20 ;  /* 0x0000002000047882 */ /* 0x001fe20000000000 */
[----:B------:R-:W-:Y:S01]  /*0340*/  UMOV UR11, 0x80 ;  /* 0x00000080000b7882 */ /* 0x000fe20000000000 */
[----:B------:R-:W-:Y:S01]  /*0350*/  ULDC.64 UR12, c[0x0][0x598] ;  /* 0x00016600000c7ab9 */ /* 0x000fe20000000a00 */
[----:B------:R-:W0:Y:S01]  /*0360*/  SHFL.IDX PT, R4, R4, RZ, 0x1f ;  /* 0x00001fff04047589 */ /* 0x000e2200000e0000 */
[----:B------:R-:W-:Y:S01]  /*0370*/  NOP ;  /* 0x0000000000007918 */ /* 0x000fe20000000000 */
[----:B------:R-:W-:Y:S01]  /*0380*/  VIADD R33, R5, 0xffffffff ;  /* 0xffffffff05217836 */ /* 0x000fe20000000000 */
[----:B------:R-:W-:Y:S01]  /*0390*/  ULDC.64 UR20, c[0x0][0x208] ;  /* 0x0000820000147ab9 */ /* 0x000fe20000000a00 */
[----:B-1----:R-:W-:-:S02]  /*03a0*/  SHF.R.S32.HI R0, RZ, 0x1f, R11 ;  /* 0x0000001fff007819 */ /* 0x002fc4000001140b */
[----:B------:R-:W-:Y:S02]  /*03b0*/  ISETP.NE.AND P2, PT, R5, RZ, PT ;  /* 0x000000ff0500720c */ /* 0x000fe40003f45270 */
[----:B------:R-:W-:Y:S02]  /*03c0*/  LEA.HI R0, R0, R11, RZ, 0x7 ;  /* 0x0000000b00007211 */ /* 0x000fe400078f38ff */
[----:B------:R-:W-:Y:S02]  /*03d0*/  ISETP.GE.U32.AND P3, PT, R33, 0x2, PT ;  /* 0x000000022100780c */ /* 0x000fe40003f66070 */
[----:B------:R-:W-:Y:S02]  /*03e0*/  LOP3.LUT R0, R0, 0xffffff80, RZ, 0xc0, !PT ;  /* 0xffffff8000007812 */ /* 0x000fe400078ec0ff */
[----:B-----5:R-:W-:-:S03]  /*03f0*/  ISETP.NE.OR P0, PT, R6, RZ, !P0 ;  /* 0x000000ff0600720c */ /* 0x020fc60004705670 */
[----:B------:R-:W-:Y:S01]  /*0400*/  IMAD.IADD R10, R11, 0x1, -R0 ;  /* 0x000000010b0a7824 */ /* 0x000fe200078e0a00 */
[----:B--2---:R-:W-:Y:S02]  /*0410*/  ISETP.NE.OR P1, PT, R3, RZ, !P1 ;  /* 0x000000ff0300720c */ /* 0x004fe40004f25670 */
[----:B------:R-:W-:-:S04]  /*0420*/  SHF.R.S32.HI R3, RZ, 0x1f, R2 ;  /* 0x0000001fff037819 */ /* 0x000fc80000011402 */
[----:B------:R-:W-:-:S03]  /*0430*/  LEA.HI R3, R3, R2, RZ, 0x2 ;  /* 0x0000000203037211 */ /* 0x000fc600078f10ff */
[----:B------:R-:W-:Y:S01]  /*0440*/  VOTEU.ALL UP0, P0 ;  /* 0x00000000003f7886 */ /* 0x000fe20000000000 */
[----:B------:R-:W-:-:S03]  /*0450*/  LOP3.LUT R3, R3, 0xfffffffc, RZ, 0xc0, !PT ;  /* 0xfffffffc03037812 */ /* 0x000fc600078ec0ff */
[----:B------:R-:W-:Y:S01]  /*0460*/  VOTEU.ALL UP1, P1 ;  /* 0x00000000003f7886 */ /* 0x000fe20000820000 */
[----:B------:R-:W1:Y:S01]  /*0470*/  @!UP0 S2UR UR7, SR_CgaCtaId ;  /* 0x00000000000789c3 */ /* 0x000e620000008800 */
[----:B------:R-:W-:Y:S01]  /*0480*/  @!UP0 UMOV UR6, 0x400 ;  /* 0x0000040000068882 */ /* 0x000fe20000000000 */
[----:B------:R-:W-:-:S04]  /*0490*/  @!UP0 UIADD3 UR4, -UR4, 0x100000, URZ ;  /* 0x0010000004048890 */ /* 0x000fc8000fffe13f */
[----:B------:R-:W-:Y:S02]  /*04a0*/  @!UP0 USHF.L.U32 UR5, UR4, 0xb, URZ ;  /* 0x0000000b04058899 */ /* 0x000fe4000800063f */
[----:B------:R-:W-:Y:S01]  /*04b0*/  @!UP0 USHF.L.U32 UR4, UR4, 0x1, URZ ;  /* 0x0000000104048899 */ /* 0x000fe2000800063f */
[----:B------:R-:W-:Y:S01]  /*04c0*/  IMAD.IADD R20, R2, 0x1, -R3 ;  /* 0x0000000102147824 */ /* 0x000fe200078e0a03 */
[----:B------:R-:W-:Y:S01]  /*04d0*/  @!UP1 UMOV UR9, 0x400 ;  /* 0x0000040000099882 */ /* 0x000fe20000000000 */
[----:B------:R-:W-:Y:S01]  /*04e0*/  VOTEU.ALL UP2, P1 ;  /* 0x00000000003f7886 */ /* 0x000fe20000840000 */
[----:B------:R-:W-:Y:S01]  /*04f0*/  VOTEU.ALL UP3, P1 ;  /* 0x00000000003f7886 */ /* 0x000fe20000860000 */
[----:B------:R-:W-:Y:S01]  /*0500*/  VOTEU.ALL UP4, P1 ;  /* 0x00000000003f7886 */ /* 0x000fe20000880000 */
[----:B------:R-:W2:Y:S01]  /*0510*/  @!UP1 S2UR UR10, SR_CgaCtaId ;  /* 0x00000000000a99c3 */ /* 0x000ea20000008800 */
[----:B------:R-:W-:Y:S01]  /*0520*/  VOTEU.ALL UP5, P1 ;  /* 0x00000000003f7886 */ /* 0x000fe200008a0000 */
[----:B------:R-:W-:-:S04]  /*0530*/  ISETP.NE.U32.AND P1, PT, RZ, UR12, PT ;  /* 0x0000000cff007c0c */ /* 0x000fc8000bf25070 */
[----:B------:R-:W-:Y:S01]  /*0540*/  ISETP.NE.AND.EX P1, PT, RZ, UR13, PT, P1 ;  /* 0x0000000dff007c0c */ /* 0x000fe2000bf25310 */
[----:B-1----:R-:W-:Y:S02]  /*0550*/  @!UP0 ULEA UR8, UR7, UR6, 0x18 ;  /* 0x0000000607088291 */ /* 0x002fe4000f8ec03f */
[----:B------:R-:W-:-:S04]  /*0560*/  @!UP1 UIADD3 UR6, -UR11, 0x100000, URZ ;  /* 0x001000000b069890 */ /* 0x000fc8000fffe13f */
[----:B------:R-:W-:Y:S02]  /*0570*/  @!UP1 USHF.L.U32 UR7, UR6, 0xb, URZ ;  /* 0x0000000b06079899 */ /* 0x000fe4000800063f */
[----:B------:R-:W-:Y:S01]  /*0580*/  @!UP1 USHF.L.U32 UR6, UR6, 0x1, URZ ;  /* 0x0000000106069899 */ /* 0x000fe2000800063f */
[----:B0-----:R-:W-:Y:S01]  /*0590*/  R2UR UR11, R4 ;  /* 0x00000000040b72ca */ /* 0x001fe200000e0000 */
[----:B------:R-:W-:Y:S01]  /*05a0*/  VOTEU.ALL UP0, P0 ;  /* 0x00000000003f7886 */ /* 0x000fe20000000000 */
[----:B--2---:R-:W-:Y:S01]  /*05b0*/  @!UP1 ULEA UR9, UR10, UR9, 0x18 ;  /* 0x000000090a099291 */ /* 0x004fe2000f8ec03f */
[----:B------:R-:W-:Y:S01]  /*05c0*/  VOTEU.ALL UP1, P0 ;  /* 0x00000000003f7886 */ /* 0x000fe20000020000 */
[C---:B------:R-:W-:Y:S01]  /*05d0*/  ISETP.NE.AND P0, PT, R20.reuse, 0x3, PT ;  /* 0x000000031400780c */ /* 0x040fe20003f05270 */
[----:B------:R-:W0:Y:S02]  /*05e0*/  FENCE.VIEW.ASYNC.S ;  /* 0x00000000000073c6 */ /* 0x000e240000000000 */
[----:B0-----:R0:W3:Y:S01]  /*05f0*/  @!UP0 SYNCS.EXCH.64 URZ, [UR8+0x80], UR4 ;  /* 0x00008004083f85b2 */ /* 0x0010e20008000100 */
[----:B------:R-:W-:-:S04]  /*0600*/  ISETP.EQ.OR P0, PT, R20, RZ, !P0 ;  /* 0x000000ff1400720c */ /* 0x000fc80004702670 */
[----:B------:R-:W-:-:S04]  /*0610*/  ISETP.EQ.AND P0, PT, R5, RZ, P0 ;  /* 0x000000ff0500720c */ /* 0x000fc80000702270 */
[----:B------:R-:W-:-:S04]  /*0620*/  SEL R7, RZ, 0x1, !P0 ;  /* 0x00000001ff077807 */ /* 0x000fc80004000000 */
[----:B------:R-:W-:Y:S01]  /*0630*/  SEL R7, R7, 0x2, P3 ;  /* 0x0000000207077807 */ /* 0x000fe20001800000 */
[----:B------:R0:W3:Y:S01]  /*0640*/  @!UP1 SYNCS.EXCH.64 URZ, [UR8+0x88], UR4 ;  /* 0x00008804083f95b2 */ /* 0x0000e20008000100 */
[----:B------:R-:W-:Y:S01]  /*0650*/  NOP ;  /* 0x0000000000007918 */ /* 0x000fe20000000000 */
[----:B------:R0:W3:Y:S01]  /*0660*/  @!UP2 SYNCS.EXCH.64 URZ, [UR9+0x60], UR6 ;  /* 0x00006006093fa5b2 */ /* 0x0000e20008000100 */
[----:B------:R0:W3:Y:S01]  /*0670*/  @!UP3 SYNCS.EXCH.64 URZ, [UR9+0x68], UR6 ;  /* 0x00006806093fb5b2 */ /* 0x0000e20008000100 */
[----:B------:R0:W3:Y:S01]  /*0680*/  @!UP4 SYNCS.EXCH.64 URZ, [UR9+0x70], UR6 ;  /* 0x00007006093fc5b2 */ /* 0x0000e20008000100 */
[----:B------:R0:W3:Y:S01]  /*0690*/  @!UP5 SYNCS.EXCH.64 URZ, [UR9+0x78], UR6 ;  /* 0x00007806093fd5b2 */ /* 0x0000e20008000100 */
[----:B------:R-:W-:Y:S01]  /*06a0*/  NOP ;  /* 0x0000000000007918 */ /* 0x000fe20000000000 */
[----:B---34-:R-:W-:Y:S06]  /*06b0*/  BAR.SYNC.DEFER_BLOCKING 0x0 ;  /* 0x0000000000007b1d */ /* 0x018fec0000010000 */
[----:B0-----:R-:W-:Y:S05]  /*06c0*/  @!P1 BRA `(.L_x_3) ;  /* 0x00000000001c9947 */ /* 0x001fea0003800000 */
[----:B------:R-:W0:Y:S02]  /*06d0*/  LDC.64 R2, c[0x0][0x598] ;  /* 0x00016600ff027b82 */ /* 0x000e240000000a00 */
[----:B0-----:R-:W2:Y:S02]  /*06e0*/  LDG.E.64 R2, desc[UR20][R2.64] ;  /* 0x0000001402027981 */ /* 0x001ea4000c1e1b00 */
[----:B--2---:R-:W-:-:S04]  /*06f0*/  ISETP.NE.U32.AND P0, PT, R2, RZ, PT ;  /* 0x000000ff0200720c */ /* 0x004fc80003f05070 */
[----:B------:R-:W-:-:S13]  /*0700*/  ISETP.NE.AND.EX P0, PT, R3, RZ, PT, P0 ;  /* 0x000000ff0300720c */ /* 0x000fda0003f05300 */
[----:B------:R-:W-:Y:S05]  /*0710*/  @!P0 BRA `(.L_x_3) ;  /* 0x0000000000088947 */ /* 0x000fea0003800000 */
[----:B------:R2:W5:Y:S01]  /*0720*/  LD.E R12, desc[UR20][R2.64] ;  /* 0x00000014020c7980 */ /* 0x000562000c101900 */
[----:B------:R-:W-:Y:S05]  /*0730*/  BRA `(.L_x_4) ;  /* 0x0000000000207947 */ /* 0x000fea0003800000 */
.L_x_3:
[----:B------:R-:W-:Y:S02]  /*0740*/  ULDC.64 UR4, c[0x0][0x588] ;  /* 0x0001620000047ab9 */ /* 0x000fe40000000a00 */
[----:B------:R-:W-:-:S04]  /*0750*/  ISETP.NE.U32.AND P0, PT, RZ, UR4, PT ;  /* 0x00000004ff007c0c */ /* 0x000fc8000bf05070 */
[----:B------:R-:W-:-:S13]  /*0760*/  ISETP.NE.AND.EX P0, PT, RZ, UR5, PT, P0 ;  /* 0x00000005ff007c0c */ /* 0x000fda000bf05300 */
[----:B------:R-:W-:Y:S05]  /*0770*/  @!P0 BRA `(.L_x_5) ;  /* 0x00000000000c8947 */ /* 0x000fea0003800000 */
[----:B------:R-:W0:Y:S02]  /*0780*/  LDC.64 R12, c[0x0][0x588] ;  /* 0x00016200ff0c7b82 */ /* 0x000e240000000a00 */
[----:B0-----:R1:W5:Y:S01]  /*0790*/  LDG.E R12, desc[UR20][R12.64] ;  /* 0x000000140c0c7981 */ /* 0x001362000c1e1900 */
[----:B------:R-:W-:Y:S05]  /*07a0*/  BRA `(.L_x_4) ;  /* 0x0000000000047947 */ /* 0x000fea0003800000 */
.L_x_5:
[----:B------:R-:W0:Y:S02]  /*07b0*/  LDC R12, c[0x0][0x580] ;  /* 0x00016000ff0c7b82 */ /* 0x000e240000000800 */
.L_x_4:
[----:B------:R-:W-:Y:S02]  /*07c0*/  ULDC.64 UR4, c[0x0][0x5a0] ;  /* 0x0001680000047ab9 */ /* 0x000fe40000000a00 */
[----:B------:R-:W-:-:S04]  /*07d0*/  ISETP.NE.U32.AND P0, PT, RZ, UR4, PT ;  /* 0x00000004ff007c0c */ /* 0x000fc8000bf05070 */
[----:B------:R-:W-:-:S13]  /*07e0*/  ISETP.NE.AND.EX P0, PT, RZ, UR5, PT, P0 ;  /* 0x00000005ff007c0c */ /* 0x000fda000bf05300 */
[----:B------:R-:W-:Y:S05]  /*07f0*/  @!P0 BRA `(.L_x_6) ;  /* 0x00000000001c8947 */ /* 0x000fea0003800000 */
[----:B--2---:R-:W2:Y:S02]  /*0800*/  LDC.64 R2, c[0x0][0x5a0] ;  /* 0x00016800ff027b82 */ /* 0x004ea40000000a00 */
[----:B--2---:R-:W2:Y:S02]  /*0810*/  LDG.E.64 R2, desc[UR20][R2.64] ;  /* 0x0000001402027981 */ /* 0x004ea4000c1e1b00 */
[----:B--2---:R-:W-:-:S04]  /*0820*/  ISETP.NE.U32.AND P0, PT, R2, RZ, PT ;  /* 0x000000ff0200720c */ /* 0x004fc80003f05070 */
[----:B------:R-:W-:-:S13]  /*0830*/  ISETP.NE.AND.EX P0, PT, R3, RZ, PT, P0 ;  /* 0x000000ff0300720c */ /* 0x000fda0003f05300 */
[----:B------:R-:W-:Y:S05]  /*0840*/  @!P0 BRA `(.L_x_6) ;  /* 0x0000000000088947 */ /* 0x000fea0003800000 */
[----:B-1----:R4:W5:Y:S01]  /*0850*/  LD.E R13, desc[UR20][R2.64] ;  /* 0x00000014020d7980 */ /* 0x002962000c101900 */
[----:B------:R-:W-:Y:S05]  /*0860*/  BRA `(.L_x_7) ;  /* 0x0000000000207947 */ /* 0x000fea0003800000 */
.L_x_6:
[----:B------:R-:W-:Y:S02]  /*0870*/  ULDC.64 UR4, c[0x0][0x590] ;  /* 0x0001640000047ab9 */ /* 0x000fe40000000a00 */
[----:B------:R-:W-:-:S04]  /*0880*/  ISETP.NE.U32.AND P0, PT, RZ, UR4, PT ;  /* 0x00000004ff007c0c */ /* 0x000fc8000bf05070 */
[----:B------:R-:W-:-:S13]  /*0890*/  ISETP.NE.AND.EX P0, PT, RZ, UR5, PT, P0 ;  /* 0x00000005ff007c0c */ /* 0x000fda000bf05300 */
[----:B------:R-:W-:Y:S05]  /*08a0*/  @!P0 BRA `(.L_x_8) ;  /* 0x00000000000c8947 */ /* 0x000fea0003800000 */
[----:B--2---:R-:W1:Y:S02]  /*08b0*/  LDC.64 R2, c[0x0][0x590] ;  /* 0x00016400ff027b82 */ /* 0x004e640000000a00 */
[----:B-1----:R3:W5:Y:S01]  /*08c0*/  LDG.E R13, desc[UR20][R2.64] ;  /* 0x00000014020d7981 */ /* 0x002762000c1e1900 */
[----:B------:R-:W-:Y:S05]  /*08d0*/  BRA `(.L_x_7) ;  /* 0x0000000000047947 */ /* 0x000fea0003800000 */
.L_x_8:
[----:B-1----:R-:W1:Y:S02]  /*08e0*/  LDC R13, c[0x0][0x584] ;  /* 0x00016100ff0d7b82 */ /* 0x002e640000000800 */
.L_x_7:
[----:B------:R-:W0:Y:S01]  /*08f0*/  LDC R0, c[0x0][0x65c] ;  /* 0x00019700ff007b82 */ /* 0x000e220000000800 */
[----:B------:R-:W2:Y:S01]  /*0900*/  S2R R21, SR_CTAID.Y ;  /* 0x0000000000157919 */ /* 0x000ea20000002600 */
[----:B------:R-:W-:Y:S01]  /*0910*/  ULDC UR8, c[0x0][0x28c] ;  /* 0x0000a30000087ab9 */ /* 0x000fe20000000800 */
[----:B------:R-:W-:Y:S01]  /*0920*/  ISETP.NE.AND P0, PT, R5, 0x2, PT ;  /* 0x000000020500780c */ /* 0x000fe20003f05270 */
[----:B------:R-:W-:Y:S01]  /*0930*/  UIADD3 UR8, UR8, 0x7f, URZ ;  /* 0x0000007f08087890 */ /* 0x000fe2000fffe03f */
[----:B------:R-:W1:Y:S01]  /*0940*/  S2R R14, SR_CTAID.X ;  /* 0x00000000000e7919 */ /* 0x000e620000002500 */
[----:B------:R-:W-:Y:S01]  /*0950*/  UMOV UR5, URZ ;  /* 0x0000003f00057c82 */ /* 0x000fe20008000000 */
[----:B------:R-:W-:Y:S01]  /*0960*/  UMOV UR4, URZ ;  /* 0x0000003f00047c82 */ /* 0x000fe20008000000 */
[----:B------:R-:W-:-:S04]  /*0970*/  USHF.R.S32.HI UR9, URZ, 0x1f, UR8 ;  /* 0x0000001f3f097899 */ /* 0x000fc80008011408 */
[----:B------:R-:W-:-:S04]  /*0980*/  ULEA.HI UR9, UR9, UR8, URZ, 0x7 ;  /* 0x0000000809097291 */ /* 0x000fc8000f8f383f */
[----:B------:R-:W-:Y:S01]  /*0990*/  USHF.R.S32.HI UR13, URZ, 0x7, UR9 ;  /* 0x000000073f0d7899 */ /* 0x000fe20008011409 */
[----:B0-----:R-:W-:-:S13]  /*09a0*/  ISETP.NE.AND P4, PT, R0, 0x1, PT ;  /* 0x000000010000780c */ /* 0x001fda0003f85270 */
[----:B------:R-:W1:Y:S01]  /*09b0*/  @P4 LDC R15, c[0x0][0x10] ;  /* 0x00000400ff0f4b82 */ /* 0x000e620000000800 */
[----:B--234-:R-:W-:Y:S02]  /*09c0*/  @P4 IMAD.MOV.U32 R2, RZ, RZ, R21 ;  /* 0x000000ffff024224 */ /* 0x01cfe400078e0015 */
[----:B------:R-:W-:Y:S02]  /*09d0*/  @P4 IMAD.MOV.U32 R3, RZ, RZ, RZ ;  /* 0x000000ffff034224 */ /* 0x000fe400078e00ff */
[----:B------:R-:W-:-:S03]  /*09e0*/  @P4 IMAD.MOV.U32 R5, RZ, RZ, RZ ;  /* 0x000000ffff054224 */ /* 0x000fc600078e00ff */
[----:B------:R-:W0:Y:S01]  /*09f0*/  @!P4 LDC R9, c[0x0][0xc] ;  /* 0x00000300ff09cb82 */ /* 0x000e220000000800 */
[----:B------:R-:W-:Y:S01]  /*0a00*/  ULDC UR6, c[0x0][0xc] ;  /* 0x0000030000067ab9 */ /* 0x000fe20000000800 */
[----:B------:R-:W-:Y:S02]  /*0a10*/  ULDC UR7, c[0x0][0x10] ;  /* 0x0000040000077ab9 */ /* 0x000fe40000000800 */
[----:B------:R-:W-:-:S04]  /*0a20*/  UIMAD.WIDE.U32 UR6, UR6, UR7, URZ ;  /* 0x00000007060672a5 */ /* 0x000fc8000f8e003f */
[----:B------:R-:W2:Y:S01]  /*0a30*/  LDC R8, c[0x0][0x14] ;  /* 0x00000500ff087b82 */ /* 0x000ea20000000800 */
[----:B-1----:R-:W-:-:S04]  /*0a40*/  @P4 IMAD.WIDE.U32 R2, R14, R15, R2 ;  /* 0x0000000f0e024225 */ /* 0x002fc800078e0002 */
[----:B------:R-:W-:Y:S02]  /*0a50*/  IMAD.MOV.U32 R15, RZ, RZ, RZ ;  /* 0x000000ffff0f7224 */ /* 0x000fe400078e00ff */
[----:B------:R-:W-:Y:S02]  /*0a60*/  @P4 IMAD.IADD R3, R3, 0x1, R5 ;  /* 0x0000000103034824 */ /* 0x000fe400078e0205 */
[----:B0-----:R-:W-:-:S04]  /*0a70*/  @!P4 IMAD.WIDE.U32 R4, R9, R21, R14 ;  /* 0x000000150904c225 */ /* 0x001fc800078e000e */
[----:B------:R-:W-:Y:S02]  /*0a80*/  @!P4 IMAD.MOV.U32 R2, RZ, RZ, R4 ;  /* 0x000000ffff02c224 */ /* 0x000fe400078e0004 */
[----:B------:R-:W-:Y:S02]  /*0a90*/  @!P4 IMAD.MOV.U32 R3, RZ, RZ, R5 ;  /* 0x000000ffff03c224 */ /* 0x000fe400078e0005 */
[C---:B--2---:R-:W-:Y:S02]  /*0aa0*/  IMAD R17, R8.reuse, UR7, RZ ;  /* 0x0000000708117c24 */ /* 0x044fe4000f8e02ff */
[----:B------:R-:W-:Y:S01]  /*0ab0*/  IMAD.WIDE.U32 R8, R8, UR6, RZ ;  /* 0x0000000608087c25 */ /* 0x000fe2000f8e00ff */
[----:B------:R-:W-:-:S03]  /*0ac0*/  ULDC.64 UR6, c[0x0][0x650] ;  /* 0x0001940000067ab9 */ /* 0x000fc60000000a00 */
[----:B------:R-:W-:Y:S01]  /*0ad0*/  IMAD.IADD R0, R9, 0x1, R17 ;  /* 0x0000000109007824 */ /* 0x000fe200078e0211 */
[----:B------:R-:W-:Y:S06]  /*0ae0*/  @P0 BRA `(.L_x_9) ;  /* 0x0000000000200947 */ /* 0x000fec0003800000 */
[----:B------:R-:W-:Y:S01]  /*0af0*/  UISETP.GE.U32.AND UP0, UPT, UR13, 0x5, UPT ;  /* 0x000000050d00788c */ /* 0x000fe2000bf06070 */
[----:B------:R-:W-:Y:S01]  /*0b00*/  IADD3 R2, P0, R2, R8, RZ ;  /* 0x0000000802027210 */ /* 0x000fe20007f1e0ff */
[----:B------:R-:W-:-:S04]  /*0b10*/  UIMAD.WIDE.U32 UR4, UR13, -0x33333333, URZ ;  /* 0xcccccccd0d0478a5 */ /* 0x000fc8000f8e003f */
[----:B------:R-:W-:Y:S01]  /*0b20*/  USHF.R.U32.HI UR5, URZ, 0x2, UR5 ;  /* 0x000000023f057899 */ /* 0x000fe20008011605 */
[----:B------:R-:W-:Y:S02]  /*0b30*/  IMAD.X R3, R0, 0x1, R3, P0 ;  /* 0x0000000100037824 */ /* 0x000fe400000e0603 */
[----:B------:R-:W-:Y:S02]  /*0b40*/  UMOV UR4, URZ ;  /* 0x0000003f00047c82 */ /* 0x000fe40008000000 */
[----:B------:R-:W-:Y:S02]  /*0b50*/  @UP0 ULOP3.LUT UR4, UR5, 0x1, URZ, 0xc0, !UPT ;  /* 0x0000000105040892 */ /* 0x000fe4000f8ec03f */
[----:B------:R-:W-:-:S12]  /*0b60*/  UIMAD UR5, UR5, -0x5, UR13 ;  /* 0xfffffffb050578a4 */ /* 0x000fd8000f8e020d */
.L_x_9:
[----:B------:R-:W-:Y:S01]  /*0b70*/  ISETP.GE.U32.AND P0, PT, R2, UR6, PT ;  /* 0x0000000602007c0c */ /* 0x000fe2000bf06070 */
[----:B------:R-:W-:Y:S01]  /*0b80*/  IMAD.MOV.U32 R6, RZ, RZ, -0x1 ;  /* 0xffffffffff067424 */ /* 0x000fe200078e00ff */
[----:B------:R-:W-:Y:S01]  /*0b90*/  PRMT R16, RZ, 0x7610, R16 ;  /* 0x00007610ff107816 */ /* 0x000fe20000000010 */
[----:B------:R-:W-:Y:S01]  /*0ba0*/  IMAD.MOV.U32 R4, RZ, RZ, -0x1 ;  /* 0xffffffffff047424 */ /* 0x000fe200078e00ff */
[----:B------:R-:W-:Y:S01]  /*0bb0*/  ISETP.GE.U32.AND.EX P0, PT, R3, UR7, PT, P0 ;  /* 0x0000000703007c0c */ /* 0x000fe2000bf06100 */
[----:B------:R-:W-:-:S12]  /*0bc0*/  IMAD.MOV.U32 R5, RZ, RZ, -0x1 ;  /* 0xffffffffff057424 */ /* 0x000fd800078e00ff */
[----:B------:R-:W-:Y:S05]  /*0bd0*/  @P0 BRA `(.L_x_10) ;  /* 0x00000004005c0947 */ /* 0x000fea0003800000 */
[----:B------:R-:W0:Y:S01]  /*0be0*/  LDC.64 R24, c[0x0][0x628] ;  /* 0x00018a00ff187b82 */ /* 0x000e220000000a00 */
[----:B------:R-:W-:Y:S02]  /*0bf0*/  IMAD.MOV.U32 R4, RZ, RZ, R2 ;  /* 0x000000ffff047224 */ /* 0x000fe400078e0002 */
[----:B------:R-:W-:-:S05]  /*0c00*/  IMAD.MOV.U32 R5, RZ, RZ, R3 ;  /* 0x000000ffff057224 */ /* 0x000fca00078e0003 */
[----:B------:R-:W1:Y:S08]  /*0c10*/  LDC R6, c[0x0][0x630] ;  /* 0x00018c00ff067b82 */ /* 0x000e700000000800 */
[----:B------:R-:W2:Y:S01]  /*0c20*/  LDC.64 R26, c[0x0][0x620] ;  /* 0x00018800ff1a7b82 */ /* 0x000ea20000000a00 */
[----:B0-----:R-:W-:-:S04]  /*0c30*/  ISETP.NE.U32.AND P0, PT, R24, RZ, PT ;  /* 0x000000ff1800720c */ /* 0x001fc80003f05070 */
[----:B------:R-:W-:-:S13]  /*0c40*/  ISETP.NE.AND.EX P0, PT, R25, RZ, PT, P0 ;  /* 0x000000ff1900720c */ /* 0x000fda0003f05300 */
[----:B-12---:R-:W-:Y:S05]  /*0c50*/  @!P0 BRA `(.L_x_11) ;  /* 0x0000000000288947 */ /* 0x006fea0003800000 */
[----:B------:R-:W0:Y:S02]  /*0c60*/  LDC R19, c[0x0][0x634] ;  /* 0x00018d00ff137b82 */ /* 0x000e240000000800 */
[----:B0-----:R-:W-:-:S05]  /*0c70*/  IADD3 R19, P0, R2, R19, RZ ;  /* 0x0000001302137210 */ /* 0x001fca0007f1e0ff */
[----:B------:R-:W-:-:S04]  /*0c80*/  IMAD.X R23, RZ, RZ, R3, P0 ;  /* 0x000000ffff177224 */ /* 0x000fc800000e0603 */
[----:B------:R-:W-:-:S04]  /*0c90*/  IMAD.WIDE.U32 R4, R23, R24, RZ ;  /* 0x0000001817047225 */ /* 0x000fc800078e00ff */
[----:B------:R-:W-:-:S04]  /*0ca0*/  IMAD.WIDE.U32 R16, P0, R19, R25, R4 ;  /* 0x0000001913107225 */ /* 0x000fc80007800004 */
[----:B------:R-:W-:-:S04]  /*0cb0*/  IMAD.WIDE.U32 R4, R19, R24, RZ ;  /* 0x0000001813047225 */ /* 0x000fc800078e00ff */
[----:B------:R-:W-:Y:S01]  /*0cc0*/  IMAD.X R19, RZ, RZ, RZ, P0 ;  /* 0x000000ffff137224 */ /* 0x000fe200000e06ff */
[----:B------:R-:W-:Y:S01]  /*0cd0*/  IADD3 RZ, P0, R5, R16, RZ ;  /* 0x0000001005ff7210 */ /* 0x000fe20007f1e0ff */
[----:B------:R-:W-:-:S04]  /*0ce0*/  IMAD.MOV.U32 R18, RZ, RZ, R17 ;  /* 0x000000ffff127224 */ /* 0x000fc800078e0011 */
[----:B------:R-:W-:-:S08]  /*0cf0*/  IMAD.WIDE.U32.X R4, R23, R25, R18, P0 ;  /* 0x0000001917047225 */ /* 0x000fd000000e0412 */
.L_x_11:
[--C-:B------:R-:W-:Y:S01]  /*0d00*/  SHF.R.U64 R32, R4, R6, R5.reuse ;  /* 0x0000000604207219 */ /* 0x100fe20000001205 */
[----:B------:R-:W0:Y:S01]  /*0d10*/  LDC.64 R28, c[0x0][0x640] ;  /* 0x00019000ff1c7b82 */ /* 0x000e220000000a00 */
[----:B------:R-:W-:Y:S01]  /*0d20*/  I2FP.F32.U32 R4, R14 ;  /* 0x0000000e00047245 */ /* 0x000fe20000201000 */
[----:B------:R-:W-:Y:S01]  /*0d30*/  ULDC UR6, c[0x0][0x150] ;  /* 0x0000540000067ab9 */ /* 0x000fe20000000800 */
[----:B------:R-:W-:Y:S02]  /*0d40*/  SHF.R.U32.HI R5, RZ, R6, R5 ;  /* 0x00000006ff057219 */ /* 0x000fe40000011605 */
[----:B------:R-:W-:Y:S01]  /*0d50*/  IADD3 R17, P0, RZ, -R32, RZ ;  /* 0x80000020ff117210 */ /* 0x000fe20007f1e0ff */
[----:B------:R-:W-:Y:S01]  /*0d60*/  FMUL R6, R4, UR6 ;  /* 0x0000000604067c20 */ /* 0x000fe20008400000 */
[----:B------:R-:W-:Y:S01]  /*0d70*/  ULDC UR6, c[0x0][0x154] ;  /* 0x0000550000067ab9 */ /* 0x000fe20000000800 */
[----:B------:R-:W1:Y:S02]  /*0d80*/  LDC R18, c[0x0][0x618] ;  /* 0x00018600ff127b82 */ /* 0x000e640000000800 */
[----:B------:R-:W-:-:S02]  /*0d90*/  IMAD.X R19, RZ, RZ, ~R5, P0 ;  /* 0x000000ffff137224 */ /* 0x000fc400000e0e05 */
[----:B------:R-:W2:Y:S01]  /*0da0*/  F2I.U32.TRUNC.NTZ R6, R6 ;  /* 0x0000000600067305 */ /* 0x000ea2000020f000 */
[----:B------:R-:W-:-:S03]  /*0db0*/  IMAD.WIDE.U32 R4, R17, R26, R2 ;  /* 0x0000001a11047225 */ /* 0x000fc600078e0002 */
[----:B------:R-:W3:Y:S01]  /*0dc0*/  LDC R15, c[0x0][0x144] ;  /* 0x00005100ff0f7b82 */ /* 0x000ee20000000800 */
[----:B------:R-:W-:-:S04]  /*0dd0*/  IMAD R16, R19, R26, RZ ;  /* 0x0000001a13107224 */ /* 0x000fc800078e02ff */
[----:B------:R-:W-:-:S03]  /*0de0*/  IMAD R17, R17, R27, R16 ;  /* 0x0000001b11117224 */ /* 0x000fc600078e0210 */
[----:B------:R-:W4:Y:S01]  /*0df0*/  LDC R22, c[0x0][0x608] ;  /* 0x00018200ff167b82 */ /* 0x000f220000000800 */
[----:B------:R-:W-:Y:S01]  /*0e00*/  IMAD.IADD R17, R5, 0x1, R17 ;  /* 0x0000000105117824 */ /* 0x000fe200078e0211 */
[----:B0-----:R-:W-:Y:S01]  /*0e10*/  ISETP.NE.U32.AND P0, PT, R28, RZ, PT ;  /* 0x000000ff1c00720c */ /* 0x001fe20003f05070 */
[----:B--2---:R-:W-:-:S03]  /*0e20*/  IMAD.MOV R5, RZ, RZ, -R6 ;  /* 0x000000ffff057224 */ /* 0x004fc600078e0a06 */
[----:B------:R-:W-:Y:S02]  /*0e30*/  ISETP.NE.AND.EX P0, PT, R29, RZ, PT, P0 ;  /* 0x000000ff1d00720c */ /* 0x000fe40003f05300 */
[----:B------:R-:W0:Y:S01]  /*0e40*/  LDC R19, c[0x0][0x658] ;  /* 0x00019600ff137b82 */ /* 0x000e220000000800 */
[-CC-:B-1----:R-:W-:Y:S02]  /*0e50*/  SHF.R.U64 R26, R4, R18.reuse, R17.reuse ;  /* 0x00000012041a7219 */ /* 0x182fe40000001211 */
[----:B------:R-:W-:Y:S02]  /*0e60*/  I2FP.F32.U32 R4, R21 ;  /* 0x0000001500047245 */ /* 0x000fe40000201000 */
[----:B------:R-:W-:Y:S01]  /*0e70*/  SHF.R.U32.HI R17, RZ, R18, R17 ;  /* 0x00000012ff117219 */ /* 0x000fe20000011611 */
[----:B------:R-:W-:Y:S02]  /*0e80*/  IMAD.MOV.U32 R18, RZ, RZ, 0x1 ;  /* 0x00000001ff127424 */ /* 0x000fe400078e00ff */
[----:B------:R-:W1:Y:S01]  /*0e90*/  LDC R24, c[0x0][0x148] ;  /* 0x00005200ff187b82 */ /* 0x000e620000000800 */
[----:B---3--:R-:W-:-:S02]  /*0ea0*/  IMAD R6, R15, R5, R14 ;  /* 0x000000050f067224 */ /* 0x008fc400078e020e */
[----:B------:R-:W-:Y:S01]  /*0eb0*/  FMUL R5, R4, UR6 ;  /* 0x0000000604057c20 */ /* 0x000fe20008400000 */
[----:B------:R-:W-:-:S04]  /*0ec0*/  IMAD.MOV.U32 R4, RZ, RZ, -0x1 ;  /* 0xffffffffff047424 */ /* 0x000fc800078e00ff */
[----:B------:R-:W2:Y:S01]  /*0ed0*/  LDC R25, c[0x0][0x600] ;  /* 0x00018000ff197b82 */ /* 0x000ea20000000800 */
[-CC-:B----4-:R-:W-:Y:S02]  /*0ee0*/  SHF.R.U64 R34, R26, R22.reuse, R17.reuse ;  /* 0x000000161a227219 */ /* 0x190fe40000001211 */
[----:B------:R-:W-:Y:S02]  /*0ef0*/  SHF.R.U32.HI R14, RZ, R22, R17 ;  /* 0x00000016ff0e7219 */ /* 0x000fe40000011611 */
[----:B------:R3:W4:Y:S03]  /*0f00*/  F2I.U32.TRUNC.NTZ R22, R5 ;  /* 0x0000000500167305 */ /* 0x000726000020f000 */
[----:B------:R-:W1:Y:S01]  /*0f10*/  LDC R27, c[0x0][0x648] ;  /* 0x00019200ff1b7b82 */ /* 0x000e620000000800 */
[-C--:B0-----:R-:W-:Y:S02]  /*0f20*/  SHF.R.U64 R36, R34, R19.reuse, R14 ;  /* 0x0000001322247219 */ /* 0x081fe4000000120e */
[----:B------:R-:W-:-:S02]  /*0f30*/  SHF.L.U32 R4, R4, R19, RZ ;  /* 0x0000001304047219 */ /* 0x000fc400000006ff */
[-C--:B------:R-:W-:Y:S02]  /*0f40*/  SHF.R.U32.HI R14, RZ, R19.reuse, R14 ;  /* 0x00000013ff0e7219 */ /* 0x080fe4000001160e */
[----:B------:R-:W-:Y:S01]  /*0f50*/  SHF.L.U32 R18, R18, R19, RZ ;  /* 0x0000001312127219 */ /* 0x000fe200000006ff */
[----:B------:R-:W0:Y:S01]  /*0f60*/  LDC R31, c[0x0][0x638] ;  /* 0x00018e00ff1f7b82 */ /* 0x000e220000000800 */
[----:B------:R-:W-:Y:S01]  /*0f70*/  LOP3.LUT R19, RZ, R4, RZ, 0x33, !PT ;  /* 0x00000004ff137212 */ /* 0x000fe200078e33ff */
[----:B------:R-:W-:Y:S02]  /*0f80*/  IMAD.MOV.U32 R4, RZ, RZ, R36 ;  /* 0x000000ffff047224 */ /* 0x000fe400078e0024 */
[----:B---3--:R-:W-:-:S04]  /*0f90*/  IMAD.MOV.U32 R5, RZ, RZ, R14 ;  /* 0x000000ffff057224 */ /* 0x008fc800078e000e */
[----:B------:R-:W3:Y:S01]  /*0fa0*/  LDC R30, c[0x0][0x610] ;  /* 0x00018400ff1e7b82 */ /* 0x000ee20000000800 */
[----:B----4-:R-:W-:Y:S05]  /*0fb0*/  @!P0 BRA `(.L_x_12) ;  /* 0x0000000000288947 */ /* 0x010fea0003800000 */
[----:B------:R-:W4:Y:S02]  /*0fc0*/  LDC R17, c[0x0][0x64c] ;  /* 0x00019300ff117b82 */ /* 0x000f240000000800 */
[----:B----4-:R-:W-:-:S05]  /*0fd0*/  IADD3 R17, P0, R36, R17, RZ ;  /* 0x0000001124117210 */ /* 0x010fca0007f1e0ff */
        /* <DEDUP_REMOVED lines=8> */
.L_x_12:
[----:B-1----:R-:W-:Y:S01]  /*1060*/  SHF.R.U64 R4, R4, R27, R5 ;  /* 0x0000001b04047219 */ /* 0x002fe20000001205 */
[----:B--2---:R-:W-:Y:S01]  /*1070*/  VIADD R5, R25, 0xffffffff ;  /* 0xffffffff19057836 */ /* 0x004fe20000000000 */
[----:B------:R-:W-:Y:S01]  /*1080*/  LOP3.LUT R19, R34, R19, RZ, 0xc0, !PT ;  /* 0x0000001322137212 */ /* 0x000fe200078ec0ff */
[----:B------:R-:W-:Y:S02]  /*1090*/  IMAD.MOV R22, RZ, RZ, -R22 ;  /* 0x000000ffff167224 */ /* 0x000fe400078e0a16 */
[----:B------:R-:W-:Y:S01]  /*10a0*/  IMAD.MOV R14, RZ, RZ, -R4 ;  /* 0x000000ffff0e7224 */ /* 0x000fe200078e0a04 */
[----:B------:R-:W-:Y:S01]  /*10b0*/  LOP3.LUT R5, R26, R5, RZ, 0xc0, !PT ;  /* 0x000000051a057212 */ /* 0x000fe200078ec0ff */
[----:B------:R-:W-:Y:S02]  /*10c0*/  IMAD R19, R18, R4, R19 ;  /* 0x0000000412137224 */ /* 0x000fe400078e0213 */
[----:B------:R-:W-:Y:S02]  /*10d0*/  @P4 IMAD R6, R24, R22, R21 ;  /* 0x0000001618064224 */ /* 0x000fe400078e0215 */
[----:B0-----:R-:W-:-:S02]  /*10e0*/  IMAD R4, R14, R31, R36 ;  /* 0x0000001f0e047224 */ /* 0x001fc400078e0224 */
[----:B---3--:R-:W-:Y:S02]  /*10f0*/  IMAD R6, R19, R30, R6 ;  /* 0x0000001e13067224 */ /* 0x008fe400078e0206 */
[----:B------:R-:W-:Y:S02]  /*1100*/  IMAD R5, R4, R25, R5 ;  /* 0x0000001904057224 */ /* 0x000fe400078e0205 */
[----:B------:R-:W-:-:S03]  /*1110*/  IMAD.MOV.U32 R16, RZ, RZ, 0x1 ;  /* 0x00000001ff107424 */ /* 0x000fc600078e00ff */
[----:B------:R-:W-:Y:S02]  /*1120*/  SEL R4, R5, R6, !P4 ;  /* 0x0000000605047207 */ /* 0x000fe40006000000 */
[----:B------:R-:W-:Y:S01]  /*1130*/  SEL R6, R6, R5, !P4 ;  /* 0x0000000506067207 */ /* 0x000fe20006000000 */
[----:B------:R-:W-:-:S07]  /*1140*/  IMAD.MOV.U32 R5, RZ, RZ, R32 ;  /* 0x000000ffff057224 */ /* 0x000fce00078e0020 */
.L_x_10:
[----:B------:R-:W-:Y:S05]  /*1150*/  @!P2 BRA `(.L_x_13) ;  /* 0x000000440040a947 */ /* 0x000fea0003800000 */
[----:B------:R-:W-:-:S13]  /*1160*/  ISETP.GT.U32.AND P0, PT, R33, 0x1, PT ;  /* 0x000000012100780c */ /* 0x000fda0003f04070 */
[----:B------:R-:W-:Y:S05]  /*1170*/  @P0 EXIT ;  /* 0x000000000000094d */ /* 0x000fea0003800000 */
.L_x_14:
[----:B------:R-:W-:-:S08]  /*1180*/  NOP ;  /* 0x0000000000007918 */ /* 0x000fd00000000000 */
[----:B------:R-:W0:Y:S02]  /*1190*/  USETMAXREG.TRY_ALLOC.CTAPOOL UP0, 0xe8 ;  /* 0x000000e8000079c8 */ /* 0x000e240008000600 */
[----:B0-----:R-:W-:-:S13]  /*11a0*/  PLOP3.LUT P0, PT, PT, PT, UP0, 0x80, 0x0 ;  /* 0x000000000000781c */ /* 0x001fda0003f0f008 */
[----:B------:R-:W-:Y:S05]  /*11b0*/  @!P0 BRA `(.L_x_14) ;  /* 0xfffffffc00f08947 */ /* 0x000fea000383ffff */
[----:B------:R-:W-:-:S13]  /*11c0*/  LOP3.LUT P0, RZ, R16, 0xff, RZ, 0xc0, !PT ;  /* 0x000000ff10ff7812 */ /* 0x000fda000780c0ff */
[----:B------:R-:W-:Y:S05]  /*11d0*/  @!P0 EXIT ;  /* 0x000000000000894d */ /* 0x000fea0003800000 */
[----:B------:R-:W0:Y:S01]  /*11e0*/  S2UR UR6, SR_CgaCtaId ;  /* 0x00000000000679c3 */ /* 0x000e220000008800 */
[----:B------:R-:W-:Y:S01]  /*11f0*/  SHF.R.S32.HI R11, RZ, 0x1f, R10 ;  /* 0x0000001fff0b7819 */ /* 0x000fe2000001140a */
[----:B------:R-:W-:Y:S01]  /*1200*/  UIADD3 UR7, UR11, -0x1, URZ ;  /* 0xffffffff0b077890 */ /* 0x000fe2000fffe03f */
[----:B------:R-:W-:Y:S01]  /*1210*/  LOP3.LUT R86, R7, 0x1, RZ, 0xfc, !PT ;  /* 0x0000000107567812 */ /* 0x000fe200078efcff */
[----:B------:R-:W-:Y:S01]  /*1220*/  UMOV UR9, 0x400 ;  /* 0x0000040000097882 */ /* 0x000fe20000000000 */
[CC--:B------:R-:W-:Y:S01]  /*1230*/  LEA.HI R15, R11.reuse, R10.reuse, RZ, 0x2 ;  /* 0x0000000a0b0f7211 */ /* 0x0c0fe200078f10ff */
[----:B------:R-:W-:Y:S01]  /*1240*/  UISETP.LT.AND UP0, UPT, UR13, 0x1, UPT ;  /* 0x000000010d00788c */ /* 0x000fe2000bf01270 */
[----:B------:R-:W-:Y:S01]  /*1250*/  LEA.HI R16, R11, R10, RZ, 0x5 ;  /* 0x0000000a0b107211 */ /* 0x000fe200078f28ff */
[----:B------:R-:W-:Y:S01]  /*1260*/  USHF.L.U32 UR22, UR13, 0x1, URZ ;  /* 0x000000010d167899 */ /* 0x000fe2000800063f */
[--C-:B------:R-:W-:Y:S01]  /*1270*/  SHF.R.S32.HI R14, RZ, 0x2, R15.reuse ;  /* 0x00000002ff0e7819 */ /* 0x100fe2000001140f */
[----:B------:R-:W-:Y:S01]  /*1280*/  USEL UR10, UR13, 0x1, UP0 ;  /* 0x000000010d0a7887 */ /* 0x000fe20008000000 */
[----:B------:R-:W-:Y:S01]  /*1290*/  SHF.R.S32.HI R17, RZ, 0x1f, R15 ;  /* 0x0000001fff117819 */ /* 0x000fe2000001140f */
[----:B------:R-:W-:Y:S01]  /*12a0*/  UISETP.NE.AND UP0, UPT, UR7, URZ, UPT ;  /* 0x0000003f0700728c */ /* 0x000fe2000bf05270 */
[----:B------:R-:W-:Y:S01]  /*12b0*/  LOP3.LUT R11, R15, 0xfffffffc, RZ, 0xc0, !PT ;  /* 0xfffffffc0f0b7812 */ /* 0x000fe200078ec0ff */
[----:B------:R-:W-:Y:S01]  /*12c0*/  UIADD3 UR10, -UR10, UR13, URZ ;  /* 0x0000000d0a0a7290 */ /* 0x000fe2000fffe13f */
[----:B------:R-:W-:Y:S01]  /*12d0*/  LEA.HI R17, R17, R14, RZ, 0x3 ;  /* 0x0000000e11117211 */ /* 0x000fe200078f18ff */
[----:B------:R-:W-:-:S02]  /*12e0*/  USEL UR16, URZ, 0x1, UP0 ;  /* 0x000000013f107887 */ /* 0x000fc40008000000 */
[----:B------:R-:W-:Y:S01]  /*12f0*/  IMAD.IADD R18, R10, 0x1, -R11 ;  /* 0x000000010a127824 */ /* 0x000fe200078e0a0b */
[----:B------:R-:W-:-:S03]  /*1300*/  LOP3.LUT R17, R17, 0xfffffff8, RZ, 0xc0, !PT ;  /* 0xfffffff811117812 */ /* 0x000fc600078ec0ff */
[----:B------:R-:W-:Y:S01]  /*1310*/  IMAD.U32 R87, RZ, RZ, UR16 ;  /* 0x00000010ff577e24 */ /* 0x000fe2000f8e00ff */
[----:B0-----:R-:W-:Y:S01]  /*1320*/  ULEA UR9, UR6, UR9, 0x18 ;  /* 0x0000000906097291 */ /* 0x001fe2000f8ec03f */
[----:B------:R-:W-:Y:S01]  /*1330*/  IMAD.IADD R14, R14, 0x1, -R17 ;  /* 0x000000010e0e7824 */ /* 0x000fe200078e0a11 */
[----:B------:R-:W-:Y:S01]  /*1340*/  USHF.L.U32 UR6, UR7, 0x3, URZ ;  /* 0x0000000307067899 */ /* 0x000fe2000800063f */
[----:B------:R-:W-:Y:S01]  /*1350*/  SHF.R.S32.HI R17, RZ, 0x5, R16 ;  /* 0x00000005ff117819 */ /* 0x000fe20000011410 */
[----:B------:R-:W-:Y:S02]  /*1360*/  UIADD3 UR7, UR9, 0x180, URZ ;  /* 0x0000018009077890 */ /* 0x000fe4000fffe03f */
[----:B------:R-:W-:Y:S01]  /*1370*/  ULOP3.LUT UR6, UR6, 0x8, URZ, 0xc0, !UPT ;  /* 0x0000000806067892 */ /* 0x000fe2000f8ec03f */
[--C-:B------:R-:W-:Y:S01]  /*1380*/  SHF.R.S32.HI R15, RZ, 0x1f, R14.reuse ;  /* 0x0000001fff0f7819 */ /* 0x100fe2000001140e */
[----:B------:R-:W-:Y:S01]  /*1390*/  UIADD3 UR8, UR9, 0xa180, URZ ;  /* 0x0000a18009087890 */ /* 0x000fe2000fffe03f */
[----:B------:R-:W-:Y:S01]  /*13a0*/  IMAD R19, R17, -0x10, -R14 ;  /* 0xfffffff011137824 */ /* 0x000fe200078e0a0e */
[----:B------:R-:W-:-:S02]  /*13b0*/  USHF.R.U32.HI UR7, URZ, 0x4, UR7 ;  /* 0x000000043f077899 */ /* 0x000fc40008011607 */
[----:B------:R-:W-:Y:S01]  /*13c0*/  USHF.R.U32.HI UR8, URZ, 0x4, UR8 ;  /* 0x000000043f087899 */ /* 0x000fe20008011608 */
[----:B------:R-:W-:Y:S01]  /*13d0*/  IMAD.WIDE R10, R17, 0x10, R14 ;  /* 0x00000010110a7825 */ /* 0x000fe200078e020e */
[----:B------:R-:W-:Y:S02]  /*13e0*/  ULOP3.LUT UR24, UR6, 0x8, URZ, 0x3c, !UPT ;  /* 0x0000000806187892 */ /* 0x000fe4000f8e3c3f */
[----:B------:R-:W-:Y:S02]  /*13f0*/  ULOP3.LUT UR12, UR6, 0x18, URZ, 0x3c, !UPT ;  /* 0x00000018060c7892 */ /* 0x000fe4000f8e3c3f */
[----:B------:R-:W-:Y:S01]  /*1400*/  UIADD3 UR23, UR9, 0x60, URZ ;  /* 0x0000006009177890 */ /* 0x000fe2000fffe03f */
[----:B------:R-:W-:Y:S01]  /*1410*/  ULDC UR6, c[0x0][0x284] ;  /* 0x0000a10000067ab9 */ /* 0x000fe20000000800 */
[----:B------:R-:W-:Y:S01]  /*1420*/  ULOP3.LUT UR7, UR7, 0x3fff, URZ, 0xc0, !UPT ;  /* 0x00003fff07077892 */ /* 0x000fe2000f8ec03f */
[----:B------:R-:W-:Y:S01]  /*1430*/  VIADD R19, R19, UR6 ;  /* 0x0000000613137c36 */ /* 0x000fe20008000000 */
[----:B------:R-:W-:-:S02]  /*1440*/  ULOP3.LUT UR8, UR8, 0x3fff, URZ, 0xc0, !UPT ;  /* 0x00003fff08087892 */ /* 0x000fc4000f8ec03f */
[----:B------:R-:W-:Y:S02]  /*1450*/  ULEA UR11, UR11, UR23, 0x3 ;  /* 0x000000170b0b7291 */ /* 0x000fe4000f8e183f */
[----:B------:R-:W-:Y:S02]  /*1460*/  ULOP3.LUT UR14, UR7, 0x10000, URZ, 0xfc, !UPT ;  /* 0x00010000070e7892 */ /* 0x000fe4000f8efc3f */
[----:B------:R-:W-:-:S12]  /*1470*/  ULOP3.LUT UR15, UR8, 0x10000, URZ, 0xfc, !UPT ;  /* 0x00010000080f7892 */ /* 0x000fd8000f8efc3f */
.L_x_105:
[----:B------:R-:W-:Y:S01]  /*1480*/  SHF.L.U32 R14, R87, 0x1f, RZ ;  /* 0x0000001f570e7819 */ /* 0x000fe200000006ff */
[----:B------:R-:W0:Y:S01]  /*1490*/  LDC R15, c[0x0][0x28c] ;  /* 0x0000a300ff0f7b82 */ /* 0x000e220000000800 */
[----:B------:R-:W-:Y:S01]  /*14a0*/  UMOV UR6, URZ ;  /* 0x0000003f00067c82 */ /* 0x000fe20008000000 */
[----:B------:R-:W-:Y:S01]  /*14b0*/  UMOV UR25, UR5 ;  /* 0x0000000500197c82 */ /* 0x000fe20008000000 */
[----:B-1----:R-:W1:Y:S01]  /*14c0*/  SYNCS.PHASECHK.TRANS64.TRYWAIT P0, [UR11+-0x8], R14 ;  /* 0xfffff80eff0075a7 */ /* 0x002e62000800014b */
[----:B0-----:R-:W-:Y:S01]  /*14d0*/  ISETP.GE.AND P1, PT, R15, 0x1, PT ;  /* 0x000000010f00780c */ /* 0x001fe20003f26270 */
[----:B-1234-:R-:W-:-:S12]  /*14e0*/  @!P0 BRA `(.L_x_15) ;  /* 0x00000050005c8947 */ /* 0x01efd80003800000 */
.L_x_128:
[----:B------:R-:W-:Y:S01]  /*14f0*/  UMOV UR7, URZ ;  /* 0x0000003f00077c82 */ /* 0x000fe20008000000 */
[----:B------:R-:W-:Y:S01]  /*1500*/  UMOV UR8, URZ ;  /* 0x0000003f00087c82 */ /* 0x000fe20008000000 */
[----:B------:R-:W-:Y:S02]  /*1510*/  CS2R R22, SRZ ;  /* 0x0000000000167805 */ /* 0x000fe4000001ff00 */
[----:B------:R-:W-:Y:S02]  /*1520*/  CS2R R56, SRZ ;  /* 0x0000000000387805 */ /* 0x000fe4000001ff00 */
[----:B------:R-:W-:Y:S02]  /*1530*/  CS2R R58, SRZ ;  /* 0x00000000003a7805 */ /* 0x000fe4000001ff00 */
[----:B------:R-:W-:Y:S02]  /*1540*/  CS2R R60, SRZ ;  /* 0x00000000003c7805 */ /* 0x000fe4000001ff00 */
[----:B------:R-:W-:-:S02]  /*1550*/  CS2R R62, SRZ ;  /* 0x00000000003e7805 */ /* 0x000fc4000001ff00 */
[----:B------:R-:W-:Y:S02]  /*1560*/  CS2R R64, SRZ ;  /* 0x0000000000407805 */ /* 0x000fe4000001ff00 */
        /* <DEDUP_REMOVED lines=9> */
[----:B------:R-:W-:Y:S01]  /*1600*/  CS2R R84, SRZ ;  /* 0x0000000000547805 */ /* 0x000fe2000001ff00 */
[----:B------:R-:W-:Y:S01]  /*1610*/  IMAD.U32 R17, RZ, RZ, UR4 ;  /* 0x00000004ff117e24 */ /* 0x000fe2000f8e00ff */
        /* <DEDUP_REMOVED lines=15> */
[----:B------:R-:W-:Y:S01]  /*1710*/  CS2R R54, SRZ ;  /* 0x0000000000367805 */ /* 0x000fe2000001ff00 */
[----:B------:R-:W-:Y:S06]  /*1720*/  @!P1 BRA `(.L_x_16) ;  /* 0x0000000400889947 */ /* 0x000fec0003800000 */
[----:B------:R-:W-:-:S13]  /*1730*/  ISETP.NE.AND P1, PT, R86, 0x3, PT ;  /* 0x000000035600780c */ /* 0x000fda0003f25270 */
[----:B------:R-:W-:Y:S05]  /*1740*/  @!P1 BRA `(.L_x_17) ;  /* 0x0000000000049947 */ /* 0x000fea0003800000 */
[----:B------:R-:W-:Y:S01]  /*1750*/  BPT.TRAP 0x1 ;  /* 0x000000040000795c */ /* 0x000fe20000300000 */
.L_x_17:
[----:B------:R-:W-:Y:S01]  /*1760*/  ULEA UR6, UR5, UR9, 0x3 ;  /* 0x0000000905067291 */ /* 0x000fe2000f8e183f */
[----:B0-----:R-:W-:-:S05]  /*1770*/  IMAD.U32 R14, RZ, RZ, UR4 ;  /* 0x00000004ff0e7e24 */ /* 0x001fca000f8e00ff */
[----:B------:R-:W-:-:S04]  /*1780*/  SHF.L.U32 R14, R14, 0x1f, RZ ;  /* 0x0000001f0e0e7819 */ /* 0x000fc800000006ff */
[----:B------:R0:W1:Y:S01]  /*1790*/  SYNCS.PHASECHK.TRANS64.TRYWAIT P0, [UR6], R14 ;  /* 0x0000000eff0075a7 */ /* 0x0000620008000146 */
[----:B------:R-:W-:Y:S05]  /*17a0*/  @!P1 BRA `(.L_x_18) ;  /* 0x0000000000049947 */ /* 0x000fea0003800000 */
[----:B------:R-:W-:Y:S01]  /*17b0*/  BPT.TRAP 0x1 ;  /* 0x000000040000795c */ /* 0x000fe20000300000 */
.L_x_18:
[----:B-1----:R-:W-:Y:S05]  /*17c0*/  @P0 BRA `(.L_x_19) ;  /* 0x0000000000080947 */ /* 0x002fea0003800000 */
[----:B------:R-:W1:Y:S02]  /*17d0*/  SYNCS.PHASECHK.TRANS64.TRYWAIT P0, [UR6], R14 ;  /* 0x0000000eff0075a7 */ /* 0x000e640008000146 */
[----:B-1----:R-:W-:Y:S05]  /*17e0*/  @!P0 BRA `(.L_x_20) ;  /* 0x0000004c00b48947 */ /* 0x002fea0003800000 */
.L_x_19:
[----:B------:R-:W-:Y:S01]  /*17f0*/  ULEA UR6, UR5, UR14, 0x9 ;  /* 0x0000000e05067291 */ /* 0x000fe2000f8e483f */
[----:B------:R-:W-:Y:S01]  /*1800*/  WARPGROUP.ARRIVE ;  /* 0x00000000000079c5 */ /* 0x000fe20000000000 */
[----:B------:R-:W-:Y:S01]  /*1810*/  ULEA UR7, UR5, UR15, 0x9 ;  /* 0x0000000f05077291 */ /* 0x000fe2000f8e483f */
[----:B------:R-:W-:Y:S01]  /*1820*/  CS2R R22, SRZ ;  /* 0x0000000000167805 */ /* 0x000fe2000001ff00 */
[----:B------:R-:W-:Y:S01]  /*1830*/  UMOV UR17, 0x40000040 ;  /* 0x4000004000117882 */ /* 0x000fe20000000000 */
[----:B------:R-:W-:Y:S01]  /*1840*/  UMOV UR19, 0x40000040 ;  /* 0x4000004000137882 */ /* 0x000fe20000000000 */
[----:B------:R-:W-:Y:S01]  /*1850*/  CS2R R56, SRZ ;  /* 0x0000000000387805 */ /* 0x000fe2000001ff00 */
[----:B------:R-:W-:Y:S01]  /*1860*/  UMOV UR16, UR6 ;  /* 0x0000000600107c82 */ /* 0x000fe20008000000 */
[----:B------:R-:W-:Y:S01]  /*1870*/  CS2R R58, SRZ ;  /* 0x00000000003a7805 */ /* 0x000fe2000001ff00 */
[----:B------:R-:W-:Y:S01]  /*1880*/  UMOV UR18, UR7 ;  /* 0x0000000700127c82 */ /* 0x000fe20008000000 */
[----:B------:R-:W-:Y:S01]  /*1890*/  CS2R R60, SRZ ;  /* 0x00000000003c7805 */ /* 0x000fe2000001ff00 */
[----:B------:R-:W-:Y:S01]  /*18a0*/  QGMMA.64x64x32.F32.E5M2.E5M2 R24, gdesc[UR16], RZ, !UPT ;  /* 0x00e00000101879f3 */ /* 0x000fe2000c7038ff */
[----:B------:R-:W-:Y:S01]  /*18b0*/  UIADD3 UR16, UR6, 0x2, URZ ;  /* 0x0000000206107890 */ /* 0x000fe2000fffe03f */
[----:B------:R-:W-:Y:S01]  /*18c0*/  CS2R R62, SRZ ;  /* 0x00000000003e7805 */ /* 0x000fe2000001ff00 */
[----:B------:R-:W-:Y:S01]  /*18d0*/  UIADD3 UR18, UR7, 0x2, URZ ;  /* 0x0000000207127890 */ /* 0x000fe2000fffe03f */
[----:B------:R-:W-:Y:S01]  /*18e0*/  CS2R R64, SRZ ;  /* 0x0000000000407805 */ /* 0x000fe2000001ff00 */
[----:B------:R-:W-:Y:S01]  /*18f0*/  UMOV UR17, 0x40000040 ;  /* 0x4000004000117882 */ /* 0x000fe20000000000 */
[----:B------:R-:W-:Y:S01]  /*1900*/  UMOV UR19, 0x40000040 ;  /* 0x4000004000137882 */ /* 0x000fe20000000000 */
        /* <DEDUP_REMOVED lines=10> */
[----:B------:R-:W-:Y:S01]  /*19b0*/  QGMMA.64x64x32.F32.E5M2.E5M2 R24, gdesc[UR16], R24 ;  /* 0x00e00000101879f3 */ /* 0x000fe20008703818 */
[----:B------:R-:W-:Y:S02]  /*19c0*/  UIADD3 UR16, UR6, 0x4, URZ ;  /* 0x0000000406107890 */ /* 0x000fe4000fffe03f */
[----:B------:R-:W-:Y:S01]  /*19d0*/  UIADD3 UR18, UR7, 0x4, URZ ;  /* 0x0000000407127890 */ /* 0x000fe2000fffe03f */
[----:B------:R-:W-:Y:S01]  /*19e0*/  UMOV UR17, 0x40000040 ;  /* 0x4000004000117882 */ /* 0x000fe20000000000 */
[----:B------:R-:W-:-:S07]  /*19f0*/  UMOV UR19, 0x40000040 ;  /* 0x4000004000137882 */ /* 0x000fce0000000000 */
[----:B------:R-:W-:Y:S01]  /*1a00*/  QGMMA.64x64x32.F32.E5M2.E5M2 R24, gdesc[UR16], R24 ;  /* 0x00e00000101879f3 */ /* 0x000fe20008703818 */
[----:B------:R-:W-:Y:S02]  /*1a10*/  UIADD3 UR18, UR7, 0x6, URZ ;  /* 0x0000000607127890 */ /* 0x000fe4000fffe03f */
[----:B------:R-:W-:Y:S01]  /*1a20*/  UIADD3 UR16, UR6, 0x6, URZ ;  /* 0x0000000606107890 */ /* 0x000fe2000fffe03f */
[----:B------:R-:W-:Y:S01]  /*1a30*/  ULDC UR7, c[0x0][0x50c] ;  /* 0x0001430000077ab9 */ /* 0x000fe20000000800 */
[----:B------:R-:W-:Y:S01]  /*1a40*/  UMOV UR17, 0x40000040 ;  /* 0x4000004000117882 */ /* 0x000fe20000000000 */
[----:B------:R-:W-:Y:S01]  /*1a50*/  UISETP.NE.AND UP0, UPT, UR7, 0x4, UPT ;  /* 0x000000040700788c */ /* 0x000fe2000bf05270 */
[----:B------:R-:W-:Y:S01]  /*1a60*/  UMOV UR19, 0x40000040 ;  /* 0x4000004000137882 */ /* 0x000fe20000000000 */
[----:B------:R-:W-:Y:S02]  /*1a70*/  UMOV UR6, 0x4 ;  /* 0x0000000400067882 */ /* 0x000fe40000000000 */
[----:B------:R-:W-:-:S06]  /*1a80*/  USEL UR7, URZ, 0x1, UP0 ;  /* 0x000000013f077887 */ /* 0x000fcc0008000000 */
[----:B------:R-:W-:Y:S01]  /*1a90*/  ISETP.NE.AND P0, PT, RZ, UR7, PT ;  /* 0x00000007ff007c0c */ /* 0x000fe2000bf05270 */
[----:B------:R-:W-:-:S12]  /*1aa0*/  QGMMA.64x64x32.F32.E5M2.E5M2 R24, gdesc[UR16], R24, gsb0 ;  /* 0x00e00000101879f3 */ /* 0x000fd80008003818 */
[----:B------:R-:W-:Y:S05]  /*1ab0*/  @!P0 BRA `(.L_x_21) ;  /* 0x0000000000888947 */ /* 0x000fea0003800000 */
[----:B------:R-:W-:Y:S02]  /*1ac0*/  WARPGROUP.DEPBAR.LE gsb0, 0x0 ;  /* 0x00008000000079c5 */ /* 0x000fe40000010000 */
[----:B------:R-:W-:-:S01]  /*1ad0*/  FADD R85, RZ, R24 ;  /* 0x00000018ff557221 */ /* 0x000fc20000000000 */
[----:B------:R-:W-:Y:S01]  /*1ae0*/  FADD R84, RZ, R25 ;  /* 0x00000019ff547221 */ /* 0x000fe20000000000 */
        /* <DEDUP_REMOVED lines=30> */
[----:B------:R-:W-:-:S06]  /*1cd0*/  UMOV UR6, URZ ;  /* 0x0000003f00067c82 */ /* 0x000fcc0008000000 */
.L_x_21:
[----:B------:R-:W-:-:S04]  /*1ce0*/  UIADD3 UR25, UR5, 0x1, URZ ;  /* 0x0000000105197890 */ /* 0x000fc8000fffe03f */
[----:B------:R-:W-:-:S04]  /*1cf0*/  UISETP.NE.AND UP0, UPT, UR25, 0x5, UPT ;  /* 0x000000051900788c */ /* 0x000fc8000bf05270 */
[----:B------:R-:W-:Y:S02]  /*1d00*/  USEL UR8, URZ, 0x1, UP0 ;  /* 0x000000013f087887 */ /* 0x000fe40008000000 */
[----:B------:R-:W-:Y:S02]  /*1d10*/  USEL UR25, UR25, URZ, UP0 ;  /* 0x0000003f19197287 */ /* 0x000fe40008000000 */
[----:B------:R-:W-:-:S06]  /*1d20*/  ULOP3.LUT UR8, UR4, UR8, URZ, 0x3c, !UPT ;  /* 0x0000000804087292 */ /* 0x000fcc000f8e3c3f */
[----:B------:R-:W-:Y:S01]  /*1d30*/  IMAD.U32 R17, RZ, RZ, UR8 ;  /* 0x00000008ff117e24 */ /* 0x000fe2000f8e00ff */
[----:B------:R-:W-:-:S06]  /*1d40*/  UMOV UR8, 0x1 ;  /* 0x0000000100087882 */ /* 0x000fcc0000000000 */
.L_x_16:
[----:B------:R-:W-:-:S06]  /*1d50*/  UISETP.GE.AND UP0, UPT, UR10, 0x1, UPT ;  /* 0x000000010a00788c */ /* 0x000fcc000bf06270 */
[----:B------:R-:W-:-:S13]  /*1d60*/  PLOP3.LUT P0, PT, PT, PT, UP0, 0x80, 0x0 ;  /* 0x000000000000781c */ /* 0x000fda0003f0f008 */
[----:B------:R-:W-:Y:S05]  /*1d70*/  @!P0 BRA `(.L_x_22) ;  /* 0x0000000400948947 */ /* 0x000fea0003800000 */
[----:B01----:R-:W-:Y:S01]  /*1d80*/  IMAD.U32 R14, RZ, RZ, UR10 ;  /* 0x0000000aff0e7e24 */ /* 0x003fe2000f8e00ff */
[----:B------:R-:W-:Y:S01]  /*1d90*/  UMOV UR26, UR5 ;  /* 0x00000005001a7c82 */ /* 0x000fe20008000000 */
[----:B------:R-:W-:-:S05]  /*1da0*/  ULDC UR27, c[0x0][0x50c] ;  /* 0x00014300001b7ab9 */ /* 0x000fca0000000800 */
.L_x_30:
[----:B------:R-:W-:-:S13]  /*1db0*/  ISETP.NE.AND P1, PT, R86, 0x3, PT ;  /* 0x000000035600780c */ /* 0x000fda0003f25270 */
[----:B01----:R-:W-:Y:S05]  /*1dc0*/  @!P1 BRA `(.L_x_23) ;  /* 0x0000000000049947 */ /* 0x003fea0003800000 */
[----:B------:R-:W-:Y:S01]  /*1dd0*/  BPT.TRAP 0x1 ;  /* 0x000000040000795c */ /* 0x000fe20000300000 */
.L_x_23:
[----:B------:R-:W-:Y:S01]  /*1de0*/  ULEA UR16, UR25, UR9, 0x3 ;  /* 0x0000000919107291 */ /* 0x000fe2000f8e183f */
[----:B------:R-:W-:-:S08]  /*1df0*/  SHF.L.U32 R15, R17, 0x1f, RZ ;  /* 0x0000001f110f7819 */ /* 0x000fd000000006ff */
[----:B------:R0:W1:Y:S01]  /*1e00*/  SYNCS.PHASECHK.TRANS64.TRYWAIT P0, [UR16], R15 ;  /* 0x0000000fff0075a7 */ /* 0x0000620008000150 */
[----:B------:R-:W-:Y:S05]  /*1e10*/  @!P1 BRA `(.L_x_24) ;  /* 0x0000000000049947 */ /* 0x000fea0003800000 */
[----:B------:R-:W-:Y:S01]  /*1e20*/  BPT.TRAP 0x1 ;  /* 0x000000040000795c */ /* 0x000fe20000300000 */
.L_x_24:
[----:B-1----:R-:W-:Y:S05]  /*1e30*/  @P0 BRA `(.L_x_25) ;  /* 0x0000000000080947 */ /* 0x002fea0003800000 */
[----:B------:R-:W1:Y:S02]  /*1e40*/  SYNCS.PHASECHK.TRANS64.TRYWAIT P0, [UR16], R15 ;  /* 0x0000000fff0075a7 */ /* 0x000e640008000150 */
[----:B-1----:R-:W-:Y:S05]  /*1e50*/  @!P0 BRA `(.L_x_26) ;  /* 0x0000004800308947 */ /* 0x002fea0003800000 */
.L_x_25:
[----:B------:R-:W-:Y:S01]  /*1e60*/  UISETP.NE.AND UP0, UPT, UR7, URZ, UPT ;  /* 0x0000003f0700728c */ /* 0x000fe2000bf05270 */
[----:B------:R-:W-:Y:S01]  /*1e70*/  WARPGROUP.ARRIVE ;  /* 0x00000000000079c5 */ /* 0x000fe20000000000 */
[----:B------:R-:W-:Y:S02]  /*1e80*/  ULEA UR7, UR25, UR14, 0x9 ;  /* 0x0000000e19077291 */ /* 0x000fe4000f8e483f */
[----:B------:R-:W-:Y:S01]  /*1e90*/  USEL UR8, UR8, URZ, !UP0 ;  /* 0x0000003f08087287 */ /* 0x000fe2000c000000 */
[----:B------:R-:W-:Y:S01]  /*1ea0*/  UMOV UR17, 0x40000040 ;  /* 0x4000004000117882 */ /* 0x000fe20000000000 */
[----:B------:R-:W-:Y:S02]  /*1eb0*/  UMOV UR19, 0x40000040 ;  /* 0x4000004000137882 */ /* 0x000fe40000000000 */
[----:B------:R-:W-:Y:S02]  /*1ec0*/  UISETP.NE.U32.AND UP0, UPT, UR8, URZ, UPT ;  /* 0x0000003f0800728c */ /* 0x000fe4000bf05070 */
[----:B------:R-:W-:Y:S01]  /*1ed0*/  ULEA UR8, UR25, UR15, 0x9 ;  /* 0x0000000f19087291 */ /* 0x000fe2000f8e483f */
[----:B------:R-:W-:Y:S01]  /*1ee0*/  UMOV UR16, UR7 ;  /* 0x0000000700107c82 */ /* 0x000fe20008000000 */
[----:B------:R-:W-:-:S05]  /*1ef0*/  UIADD3 UR6, UR6, 0x4, URZ ;  /* 0x0000000406067890 */ /* 0x000fca000fffe03f */
[----:B------:R-:W-:Y:S02]  /*1f00*/  UMOV UR18, UR8 ;  /* 0x0000000800127c82 */ /* 0x000fe40008000000 */
[----:B------:R-:W-:Y:S01]  /*1f10*/  QGMMA.64x64x32.F32.E5M2.E5M2 R24, gdesc[UR16], R24, UP0 ;  /* 0x00e00000101879f3 */ /* 0x000fe2000bf03818 */
[----:B------:R-:W-:Y:S02]  /*1f20*/  UIADD3 UR16, UR7, 0x2, URZ ;  /* 0x0000000207107890 */ /* 0x000fe4000fffe03f */
[----:B------:R-:W-:Y:S01]  /*1f30*/  UIADD3 UR18, UR8, 0x2, URZ ;  /* 0x0000000208127890 */ /* 0x000fe2000fffe03f */
[----:B------:R-:W-:Y:S01]  /*1f40*/  UMOV UR17, 0x40000040 ;  /* 0x4000004000117882 */ /* 0x000fe20000000000 */
[----:B------:R-:W-:Y:S01]  /*1f50*/  UMOV UR19, 0x40000040 ;  /* 0x4000004000137882 */ /* 0x000fe20000000000 */
[----:B------:R-:W-:-:S06]  /*1f60*/  UISETP.NE.AND UP0, UPT, UR6, UR27, UPT ;  /* 0x0000001b0600728c */ /* 0x000fcc000bf05270 */
        /* <DEDUP_REMOVED lines=8> */
[----:B------:R-:W-:Y:S01]  /*1ff0*/  UMOV UR17, 0x40000040 ;  /* 0x4000004000117882 */ /* 0x000fe20000000000 */
[----:B------:R-:W-:Y:S01]  /*2000*/  UMOV UR19, 0x40000040 ;  /* 0x4000004000137882 */ /* 0x000fe20000000000 */
[----:B------:R-:W-:-:S06]  /*2010*/  USEL UR7, URZ, 0x1, UP0 ;  /* 0x000000013f077887 */ /* 0x000fcc0008000000 */
[----:B------:R-:W-:Y:S01]  /*2020*/  ISETP.NE.AND P0, PT, RZ, UR7, PT ;  /* 0x00000007ff007c0c */ /* 0x000fe2000bf05270 */
[----:B------:R-:W-:Y:S03]  /*2030*/  QGMMA.64x64x32.F32.E5M2.E5M2 R24, gdesc[UR16], R24, gsb0 ;  /* 0x00e00000101879f3 */ /* 0x000fe60008003818 */
[----:B------:R-:W-:-:S09]  /*2040*/  WARPGROUP.DEPBAR.LE gsb0, 0x1 ;  /* 0x00008000000079c5 */ /* 0x000fd20000010100 */
[----:B------:R-:W-:Y:S05]  /*2050*/  @!P0 BRA `(.L_x_27) ;  /* 0x0000000000888947 */ /* 0x000fea0003800000 */
[----:B------:R-:W-:Y:S02]  /*2060*/  WARPGROUP.DEPBAR.LE gsb0, 0x0 ;  /* 0x00008000000079c5 */ /* 0x000fe40000010000 */
[----:B------:R-:W-:-:S01]  /*2070*/  FADD R85, R24, R85 ;  /* 0x0000005518557221 */ /* 0x000fc20000000000 */
[----:B------:R-:W-:Y:S01]  /*2080*/  FADD R84, R25, R84 ;  /* 0x0000005419547221 */ /* 0x000fe20000000000 */
        /* <DEDUP_REMOVED lines=30> */
[----:B------:R-:W-:-:S06]  /*2270*/  UMOV UR6, URZ ;  /* 0x0000003f00067c82 */ /* 0x000fcc0008000000 */
.L_x_27:
[----:B------:R-:W-:Y:S05]  /*2280*/  @!P1 BRA `(.L_x_28) ;  /* 0x0000000000049947 */ /* 0x000fea0003800000 */
[----:B------:R-:W-:Y:S01]  /*2290*/  BPT.TRAP 0x1 ;  /* 0x000000040000795c */ /* 0x000fe20000300000 */
.L_x_28:
[----:B------:R-:W-:Y:S01]  /*22a0*/  ULEA UR8, UR26, UR9, 0x3 ;  /* 0x000000091a087291 */ /* 0x000fe2000f8e183f */
[----:B------:R-:W-:-:S03]  /*22b0*/  ISETP.GT.U32.AND P0, PT, R7, 0x1, PT ;  /* 0x000000010700780c */ /* 0x000fc60003f04070 */
[----:B------:R-:W-:-:S04]  /*22c0*/  UIADD3 UR8, UR8, 0x28, URZ ;  /* 0x0000002808087890 */ /* 0x000fc8000fffe03f */
[----:B------:R-:W-:-:S09]  /*22d0*/  UPRMT UR8, URZ, 0x654, UR8 ;  /* 0x000006543f087896 */ /* 0x000fd20008000008 */
[----:B------:R-:W-:Y:S01]  /*22e0*/  SYNCS.ARRIVE.TRANS64.RED.A1T0 RZ, [UR8], RZ ;  /* 0x000000ffffff79a7 */ /* 0x000fe20008100408 */
[----:B------:R-:W-:Y:S05]  /*22f0*/  @P0 BRA `(.L_x_29) ;  /* 0x0000000000040947 */ /* 0x000fea0003800000 */
[----:B------:R-:W-:Y:S01]  /*2300*/  BPT.TRAP 0x1 ;  /* 0x000000040000795c */ /* 0x000fe20000300000 */
.L_x_29:
[----:B------:R-:W-:Y:S01]  /*2310*/  UIADD3 UR25, UR25, 0x1, URZ ;  /* 0x0000000119197890 */ /* 0x000fe2000fffe03f */
[C---:B------:R-:W-:Y:S01]  /*2320*/  ISETP.GT.AND P0, PT, R14.reuse, 0x1, PT ;  /* 0x000000010e00780c */ /* 0x040fe20003f04270 */
[----:B------:R-:W-:Y:S01]  /*2330*/  UIADD3 UR26, UR26, 0x1, URZ ;  /* 0x000000011a1a7890 */ /* 0x000fe2000fffe03f */
[----:B------:R-:W-:Y:S01]  /*2340*/  VIADD R14, R14, 0xffffffff ;  /* 0xffffffff0e0e7836 */ /* 0x000fe20000000000 */
[----:B------:R-:W-:Y:S02]  /*2350*/  UISETP.NE.AND UP0, UPT, UR25, 0x5, UPT ;  /* 0x000000051900788c */ /* 0x000fe4000bf05270 */
[----:B------:R-:W-:Y:S02]  /*2360*/  UISETP.NE.AND UP1, UPT, UR26, 0x5, UPT ;  /* 0x000000051a00788c */ /* 0x000fe4000bf25270 */
[----:B------:R-:W-:Y:S02]  /*2370*/  USEL UR8, URZ, 0x1, UP0 ;  /* 0x000000013f087887 */ /* 0x000fe40008000000 */
[----:B------:R-:W-:-:S02]  /*2380*/  USEL UR25, UR25, URZ, UP0 ;  /* 0x0000003f19197287 */ /* 0x000fc40008000000 */
[----:B------:R-:W-:Y:S02]  /*2390*/  USEL UR26, UR26, URZ, UP1 ;  /* 0x0000003f1a1a7287 */ /* 0x000fe40008800000 */
[----:B------:R-:W-:Y:S01]  /*23a0*/  LOP3.LUT R17, R17, UR8, RZ, 0x3c, !PT ;  /* 0x0000000811117c12 */ /* 0x000fe2000f8e3cff */
[----:B------:R-:W-:Y:S01]  /*23b0*/  UMOV UR8, 0x1 ;  /* 0x0000000100087882 */ /* 0x000fe20000000000 */
[----:B------:R-:W-:Y:S08]  /*23c0*/  @P0 BRA `(.L_x_30) ;  /* 0xfffffff800780947 */ /* 0x000ff0000383ffff */
.L_x_22:
[----:B------:R-:W-:Y:S01]  /*23d0*/  UISETP.NE.AND UP0, UPT, UR6, URZ, UPT ;  /* 0x0000003f0600728c */ /* 0x000fe2000bf05270 */
[----:B01----:R-:W0:Y:S01]  /*23e0*/  LDC R14, c[0x0][0x28c] ;  /* 0x0000a300ff0e7b82 */ /* 0x003e220000000800 */
[----:B------:R-:W-:Y:S02]  /*23f0*/  IMAD.U32 R15, RZ, RZ, UR24 ;  /* 0x00000018ff0f7e24 */ /* 0x000fe4000f8e00ff */
[----:B------:R-:W-:-:S06]  /*2400*/  USEL UR6, URZ, 0x1, !UP0 ;  /* 0x000000013f067887 */ /* 0x000fcc000c000000 */
[----:B------:R-:W-:-:S13]  /*2410*/  ISETP.NE.AND P0, PT, RZ, UR6, PT ;  /* 0x00000006ff007c0c */ /* 0x000fda000bf05270 */
[----:B------:R-:W-:Y:S05]  /*2420*/  @!P0 BRA `(.L_x_31) ;  /* 0x0000000000848947 */ /* 0x000fea0003800000 */
[----:B------:R-:W-:Y:S02]  /*2430*/  WARPGROUP.DEPBAR.LE gsb0, 0x0 ;  /* 0x00008000000079c5 */ /* 0x000fe40000010000 */
[----:B------:R-:W-:Y:S01]  /*2440*/  FADD R85, R24, R85 ;  /* 0x0000005518557221 */ /* 0x000fe20000000000 */
        /* <DEDUP_REMOVED lines=30> */
[----:B------:R-:W-:-:S07]  /*2630*/  FADD R22, R22, R55 ;  /* 0x0000003716167221 */ /* 0x000fce0000000000 */
.L_x_31:
[----:B0-----:R-:W-:Y:S01]  /*2640*/  ISETP.GE.AND P0, PT, R14, 0x1, PT ;  /* 0x000000010e00780c */ /* 0x001fe20003f06270 */
[----:B------:R0:W-:Y:S01]  /*2650*/  SYNCS.ARRIVE.TRANS64.A1T0 RZ, [R15+UR23], RZ ;  /* 0x000000ff0fff79a7 */ /* 0x0001e20008100017 */
[----:B------:R-:W-:-:S11]  /*2660*/  WARPGROUP.DEPBAR.LE gsb0, 0x0 ;  /* 0x00008000000079c5 */ /* 0x000fd60000010000 */
[----:B------:R-:W-:Y:S05]  /*2670*/  @!P0 BRA `(.L_x_32) ;  /* 0x0000000000388947 */ /* 0x000fea0003800000 */
[----:B------:R-:W-:-:S13]  /*2680*/  ISETP.NE.AND P0, PT, R86, 0x3, PT ;  /* 0x000000035600780c */ /* 0x000fda0003f05270 */
[----:B------:R-:W-:Y:S05]  /*2690*/  @!P0 BRA `(.L_x_33) ;  /* 0x0000000000048947 */ /* 0x000fea0003800000 */
[----:B------:R-:W-:Y:S01]  /*26a0*/  BPT.TRAP 0x1 ;  /* 0x000000040000795c */ /* 0x000fe20000300000 */
.L_x_33:
[----:B------:R-:W-:Y:S01]  /*26b0*/  UIADD3 UR8, UR10, UR5, URZ ;  /* 0x000000050a087290 */ /* 0x000fe2000fffe03f */
[----:B------:R-:W-:-:S03]  /*26c0*/  ISETP.GT.U32.AND P0, PT, R7, 0x1, PT ;  /* 0x000000010700780c */ /* 0x000fc60003f04070 */
[----:B------:R-:W-:-:S04]  /*26d0*/  UIMAD.WIDE.U32 UR6, UR8, -0x33333333, URZ ;  /* 0xcccccccd080678a5 */ /* 0x000fc8000f8e003f */
[----:B------:R-:W-:-:S04]  /*26e0*/  USHF.R.U32.HI UR6, URZ, 0x2, UR7 ;  /* 0x000000023f067899 */ /* 0x000fc80008011607 */
[----:B------:R-:W-:-:S04]  /*26f0*/  UIMAD UR8, UR6, -0x5, UR8 ;  /* 0xfffffffb060878a4 */ /* 0x000fc8000f8e0208 */
[----:B------:R-:W-:-:S04]  /*2700*/  ULEA UR8, UR8, UR9, 0x3 ;  /* 0x0000000908087291 */ /* 0x000fc8000f8e183f */
[----:B------:R-:W-:-:S04]  /*2710*/  UIADD3 UR8, UR8, 0x28, URZ ;  /* 0x0000002808087890 */ /* 0x000fc8000fffe03f */
[----:B------:R-:W-:-:S09]  /*2720*/  UPRMT UR8, URZ, 0x654, UR8 ;  /* 0x000006543f087896 */ /* 0x000fd20008000008 */
[----:B------:R-:W-:Y:S01]  /*2730*/  SYNCS.ARRIVE.TRANS64.RED.A1T0 RZ, [UR8], RZ ;  /* 0x000000ffffff79a7 */ /* 0x000fe20008100408 */
[----:B------:R-:W-:Y:S05]  /*2740*/  @P0 BRA `(.L_x_32) ;  /* 0x0000000000040947 */ /* 0x000fea0003800000 */
[----:B------:R-:W-:Y:S01]  /*2750*/  BPT.TRAP 0x1 ;  /* 0x000000040000795c */ /* 0x000fe20000300000 */
.L_x_32:
[----:B------:R-:W-:Y:S01]  /*2760*/  SHF.L.U32 R14, R87, 0x1f, RZ ;  /* 0x0000001f570e7819 */ /* 0x000fe200000006ff */
[----:B------:R-:W-:Y:S01]  /*2770*/  UIADD3 UR5, UR22, UR5, URZ ;  /* 0x0000000516057290 */ /* 0x000fe2000fffe03f */
[----:B------:R-:W1:Y:S01]  /*2780*/  LDC R29, c[0x0][0x288] ;  /* 0x0000a200ff1d7b82 */ /* 0x000e620000000800 */
[----:B------:R-:W-:Y:S01]  /*2790*/  UISETP.GE.U32.AND UP1, UPT, UR22, 0x5, UPT ;  /* 0x000000051600788c */ /* 0x000fe2000bf26070 */
[----:B------:R-:W-:Y:S01]  /*27a0*/  IMAD.SHL.U32 R20, R18, 0x2, RZ ;  /* 0x0000000212147824 */ /* 0x000fe200078e00ff */
[----:B------:R-:W-:Y:S02]  /*27b0*/  UISETP.GT.U32.AND UP0, UPT, UR5, 0x4, UPT ;  /* 0x000000040500788c */ /* 0x000fe4000bf04070 */
[----:B------:R-:W-:Y:S02]  /*27c0*/  UIMAD.WIDE.U32 UR6, UR5, -0x33333333, URZ ;  /* 0xcccccccd050678a5 */ /* 0x000fe4000f8e003f */
[----:B------:R-:W-:Y:S01]  /*27d0*/  UISETP.LT.U32.AND UP0, UPT, UR22, 0x5, UP0 ;  /* 0x000000051600788c */ /* 0x000fe20008701070 */
[----:B------:R-:W2:Y:S01]  /*27e0*/  SYNCS.PHASECHK.TRANS64.TRYWAIT P0, [UR11+0x8], R14 ;  /* 0x0000080eff0075a7 */ /* 0x000ea2000800014b */
[----:B------:R-:W-:Y:S01]  /*27f0*/  USHF.R.U32.HI UR6, URZ, 0x2, UR7 ;  /* 0x000000023f067899 */ /* 0x000fe20008011607 */
[----:B------:R-:W-:Y:S01]  /*2800*/  SHF.R.S32.HI R21, RZ, 0x1f, R20 ;  /* 0x0000001fff157819 */ /* 0x000fe20000011414 */
[----:B------:R-:W-:-:S02]  /*2810*/  USEL UR8, URZ, 0x1, !UP0 ;  /* 0x000000013f087887 */ /* 0x000fc4000c000000 */
[----:B------:R-:W-:Y:S02]  /*2820*/  UIMAD UR5, UR6, -0x5, UR5 ;  /* 0xfffffffb060578a4 */ /* 0x000fe4000f8e0205 */
[----:B------:R-:W-:-:S04]  /*2830*/  ULOP3.LUT UR4, UR4, UR8, URZ, 0x3c, !UPT ;  /* 0x0000000804047292 */ /* 0x000fc8000f8e3c3f */
[----:B------:R-:W-:Y:S01]  /*2840*/  @UP1 ULOP3.LUT UR4, UR4, 0x1, UR6, 0x78, !UPT ;  /* 0x0000000104041892 */ /* 0x000fe2000f8e7806 */
[----:B-12---:R-:W-:Y:S11]  /*2850*/  @!P0 BRA `(.L_x_34) ;  /* 0x0000003c00c88947 */ /* 0x006ff60003800000 */
.L_x_129:
[----:B------:R-:W-:Y:S01]  /*2860*/  IMAD.SHL.U32 R31, R4, 0x40, RZ ;  /* 0x00000040041f7824 */ /* 0x000fe200078e00ff */
[----:B------:R-:W-:Y:S01]  /*2870*/  ULDC UR8, c[0x0][0x284] ;  /* 0x0000a10000087ab9 */ /* 0x000fe20000000800 */
[----:B------:R-:W-:Y:S01]  /*2880*/  IMAD.SHL.U32 R4, R6, 0x40, RZ ;  /* 0x0000004006047824 */ /* 0x000fe200078e00ff */
[----:B------:R-:W-:Y:S01]  /*2890*/  SHF.R.S32.HI R30, RZ, 0x1f, R5 ;  /* 0x0000001fff1e7819 */ /* 0x000fe20000011405 */
[----:B------:R-:W-:Y:S01]  /*28a0*/  ULDC.64 UR6, c[0x0][0x5d0] ;  /* 0x0001740000067ab9 */ /* 0x000fe20000000a00 */
[----:B------:R-:W-:Y:S01]  /*28b0*/  SHF.R.S32.HI R28, RZ, 0x1f, R31 ;  /* 0x0000001fff1c7819 */ /* 0x000fe2000001141f */
[----:B0-----:R-:W-:Y:S01]  /*28c0*/  IMAD.WIDE.U32 R14, R5, UR6, R20 ;  /* 0x00000006050e7c25 */ /* 0x001fe2000f8e0014 */
[----:B------:R-:W-:-:S03]  /*28d0*/  ISETP.GE.AND P0, PT, R4, UR8, PT ;  /* 0x0000000804007c0c */ /* 0x000fc6000bf06270 */
[----:B------:R-:W-:Y:S01]  /*28e0*/  IMAD R16, R30, UR6, RZ ;  /* 0x000000061e107c24 */ /* 0x000fe2000f8e02ff */
[C---:B------:R-:W-:Y:S02]  /*28f0*/  ISETP.GE.OR P0, PT, R31.reuse, R29, P0 ;  /* 0x0000001d1f00720c */ /* 0x040fe40000706670 */
[----:B------:R-:W-:Y:S01]  /*2900*/  IADD3 R14, P1, R31, R14, RZ ;  /* 0x0000000e1f0e7210 */ /* 0x000fe20007f3e0ff */
[----:B------:R-:W-:-:S05]  /*2910*/  IMAD R17, R5, UR7, R16 ;  /* 0x0000000705117c24 */ /* 0x000fca000f8e0210 */
[----:B------:R-:W-:-:S05]  /*2920*/  IADD3.X R15, R28, R15, R17, P1, !PT ;  /* 0x0000000f1c0f7210 */ /* 0x000fca0000ffe411 */
[----:B------:R-:W-:Y:S05]  /*2930*/  @P0 BRA `(.L_x_35) ;  /* 0x0000002400a80947 */ /* 0x000fea0003800000 */
[----:B------:R-:W0:Y:S01]  /*2940*/  LDC.64 R24, c[0x0][0x5c8] ;  /* 0x00017200ff187b82 */ /* 0x000e220000000a00 */
[----:B------:R-:W-:Y:S01]  /*2950*/  IMAD.WIDE R26, R6, 0x40, R10 ;  /* 0x00000040061a7825 */ /* 0x000fe200078e020a */
[----:B------:R-:W-:Y:S01]  /*2960*/  ULDC.64 UR6, c[0x0][0x5c0] ;  /* 0x0001700000067ab9 */ /* 0x000fe20000000a00 */
[----:B------:R-:W-:Y:S02]  /*2970*/  BSSY B0, `(.L_x_35) ;  /* 0x0000266000007945 */ /* 0x000fe40003800000 */
[-C--:B0-----:R-:W-:Y:S02]  /*2980*/  IMAD R6, R27, R24.reuse, RZ ;  /* 0x000000181b067224 */ /* 0x081fe400078e02ff */
[----:B------:R-:W-:-:S04]  /*2990*/  IMAD.WIDE.U32 R14, R26, R24, R14 ;  /* 0x000000181a0e7225 */ /* 0x000fc800078e000e */
[----:B------:R-:W-:Y:S01]  /*29a0*/  IMAD R17, R26, R25, R6 ;  /* 0x000000191a117224 */ /* 0x000fe200078e0206 */
[----:B------:R-:W-:Y:S02]  /*29b0*/  LEA R16, P0, R24, R14, 0x3 ;  /* 0x0000000e18107211 */ /* 0x000fe400078018ff */
[----:B------:R-:W-:Y:S01]  /*29c0*/  IADD3 R14, P1, R14, UR6, RZ ;  /* 0x000000060e0e7c10 */ /* 0x000fe2000ff3e0ff */
[----:B------:R-:W-:Y:S01]  /*29d0*/  IMAD.IADD R17, R15, 0x1, R17 ;  /* 0x000000010f117824 */ /* 0x000fe200078e0211 */
[----:B------:R-:W-:-:S04]  /*29e0*/  IADD3 R16, P2, R16, UR6, RZ ;  /* 0x0000000610107c10 */ /* 0x000fc8000ff5e0ff */
[----:B------:R-:W-:Y:S01]  /*29f0*/  LEA.HI.X R6, R24, R17, R25, 0x3, P0 ;  /* 0x0000001118067211 */ /* 0x000fe200000f1c19 */
[----:B------:R-:W-:Y:S01]  /*2a00*/  IMAD R24, R18, -0x2, R29 ;  /* 0xfffffffe12187824 */ /* 0x000fe200078e021d */
[----:B-----5:R-:W-:Y:S02]  /*2a10*/  FSETP.NEU.AND P0, PT, R13, RZ, PT ;  /* 0x000000ff0d00720b */ /* 0x020fe40003f0d000 */
[----:B------:R-:W-:Y:S01]  /*2a20*/  IADD3.X R15, R17, UR7, RZ, P1, !PT ;  /* 0x00000007110f7c10 */ /* 0x000fe20008ffe4ff */
[----:B------:R-:W-:Y:S01]  /*2a30*/  IMAD.IADD R24, R24, 0x1, -R31 ;  /* 0x0000000118187824 */ /* 0x000fe200078e0a1f */
[----:B------:R-:W-:Y:S01]  /*2a40*/  IADD3.X R17, R6, UR7, RZ, P2, !PT ;  /* 0x0000000706117c10 */ /* 0x000fe200097fe4ff */
[----:B------:R-:W-:-:S08]  /*2a50*/  IMAD.IADD R6, R19, 0x1, -R4 ;  /* 0x0000000113067824 */ /* 0x000fd000078e0a04 */
[----:B------:R-:W-:Y:S05]  /*2a60*/  @!P0 BRA `(.L_x_36) ;  /* 0x0000001c00188947 */ /* 0x000fea0003800000 */
[----:B------:R-:W-:Y:S01]  /*2a70*/  ULDC.64 UR6, c[0x0][0x5b8] ;  /* 0x00016e0000067ab9 */ /* 0x000fe20000000a00 */
[----:B------:R-:W-:Y:S01]  /*2a80*/  ULDC.64 UR16, c[0x0][0x5a8] ;  /* 0x00016a0000107ab9 */ /* 0x000fe20000000a00 */
[----:B------:R-:W-:Y:S01]  /*2a90*/  IMAD.WIDE.U32 R20, R5, UR6, R20 ;  /* 0x0000000605147c25 */ /* 0x000fe2000f8e0014 */
[----:B------:R-:W-:Y:S03]  /*2aa0*/  BSSY B1, `(.L_x_37) ;  /* 0x0000010000017945 */ /* 0x000fe60003800000 */
[----:B------:R-:W-:Y:S01]  /*2ab0*/  IMAD R4, R30, UR6, RZ ;  /* 0x000000061e047c24 */ /* 0x000fe2000f8e02ff */
[----:B------:R-:W-:-:S03]  /*2ac0*/  IADD3 R20, P0, R31, R20, RZ ;  /* 0x000000141f147210 */ /* 0x000fc60007f1e0ff */
[----:B------:R-:W-:Y:S01]  /*2ad0*/  IMAD R5, R5, UR7, R4 ;  /* 0x0000000705057c24 */ /* 0x000fe2000f8e0204 */
[----:B------:R-:W-:Y:S02]  /*2ae0*/  ULDC.64 UR6, c[0x0][0x5b0] ;  /* 0x00016c0000067ab9 */ /* 0x000fe40000000a00 */
[----:B------:R-:W-:Y:S02]  /*2af0*/  IMAD R25, R27, UR6, RZ ;  /* 0x000000061b197c24 */ /* 0x000fe4000f8e02ff */
[----:B------:R-:W-:Y:S02]  /*2b00*/  IADD3.X R21, R28, R21, R5, P0, !PT ;  /* 0x000000151c157210 */ /* 0x000fe400007fe405 */
[----:B------:R-:W-:Y:S01]  /*2b10*/  ISETP.GE.AND P0, PT, R24, 0x1, PT ;  /* 0x000000011800780c */ /* 0x000fe20003f06270 */
[C---:B------:R-:W-:Y:S02]  /*2b20*/  IMAD R25, R26.reuse, UR7, R25 ;  /* 0x000000071a197c24 */ /* 0x040fe4000f8e0219 */
[----:B------:R-:W-:Y:S01]  /*2b30*/  IMAD.WIDE.U32 R4, R26, UR6, R20 ;  /* 0x000000061a047c25 */ /* 0x000fe2000f8e0014 */
[----:B------:R-:W-:-:S02]  /*2b40*/  ISETP.LT.OR P3, PT, R6, 0x1, !P0 ;  /* 0x000000010600780c */ /* 0x000fc40004761670 */
[----:B------:R-:W-:-:S04]  /*2b50*/  IADD3 R4, P1, R4, UR16, RZ ;  /* 0x0000001004047c10 */ /* 0x000fc8000ff3e0ff */
[--C-:B------:R-:W-:Y:S02]  /*2b60*/  IADD3.X R5, R5, UR17, R25.reuse, P1, !PT ;  /* 0x0000001105057c10 */ /* 0x100fe40008ffe419 */
[----:B------:R-:W-:-:S05]  /*2b70*/  PRMT R25, RZ, 0x7610, R25 ;  /* 0x00007610ff197816 */ /* 0x000fca0000000019 */
[----:B------:R-:W-:Y:S05]  /*2b80*/  @P3 BRA `(.L_x_38) ;  /* 0x0000000000043947 */ /* 0x000fea0003800000 */
[----:B------:R0:W5:Y:S02]  /*2b90*/  LDG.E.U8 R25, desc[UR20][R4.64] ;  /* 0x0000001404197981 */ /* 0x000164000c1e1100 */
.L_x_38:
[----:B------:R-:W-:Y:S05]  /*2ba0*/  BSYNC B1 ;  /* 0x0000000000017941 */ /* 0x000fea0003800000 */
.L_x_37:
[----:B-----5:R-:W-:Y:S01]  /*2bb0*/  LOP3.LUT R25, R25, 0xff, RZ, 0xc0, !PT ;  /* 0x000000ff19197812 */ /* 0x020fe200078ec0ff */
[----:B------:R-:W-:Y:S01]  /*2bc0*/  BSSY B1, `(.L_x_39) ;  /* 0x000000c000017945 */ /* 0x000fe20003800000 */
[----:B------:R-:W-:Y:S02]  /*2bd0*/  ISETP.GE.AND P1, PT, R24, 0x2, PT ;  /* 0x000000021800780c */ /* 0x000fe40003f26270 */
[----:B------:R-:W-:Y:S02]  /*2be0*/  F2FP.F16.E5M2.UNPACK_B R25, R25 ;  /* 0x00000019ff19723e */ /* 0x000fe400020004ff */
[----:B------:R-:W-:-:S03]  /*2bf0*/  ISETP.LT.OR P2, PT, R6, 0x1, !P1 ;  /* 0x000000010600780c */ /* 0x000fc60004f41670 */
[----:B------:R-:W-:Y:S01]  /*2c00*/  HADD2.F32 R28, -RZ, R25.H0_H0 ;  /* 0x20000019ff1c7230 */ /* 0x000fe20000004100 */
[----:B------:R-:W-:-:S04]  /*2c10*/  PRMT R25, RZ, 0x7610, R25 ;  /* 0x00007610ff197816 */ /* 0x000fc80000000019 */
[----:B------:R-:W-:-:S04]  /*2c20*/  FMUL R28, R28, R13 ;  /* 0x0000000d1c1c7220 */ /* 0x000fc80000400000 */
[----:B------:R-:W-:-:S05]  /*2c30*/  FFMA R28, R85, R12, R28 ;  /* 0x0000000c551c7223 */ /* 0x000fca000000001c */
[----:B------:R-:W-:-:S05]  /*2c40*/  F2FP.SATFINITE.E5M2.F32.PACK_AB_MERGE_C R29, RZ, R28, RZ ;  /* 0x0000001cff1d723e */ /* 0x000fca00048060ff */
[----:B------:R1:W-:Y:S01]  /*2c50*/  @!P3 STG.E.U8 desc[UR20][R14.64], R29 ;  /* 0x0000001d0e00b986 */ /* 0x0003e2000c101114 */
[----:B------:R-:W-:Y:S05]  /*2c60*/  @P2 BRA `(.L_x_40) ;  /* 0x0000000000042947 */ /* 0x000fea0003800000 */
[----:B------:R2:W5:Y:S02]  /*2c70*/  LDG.E.U8 R25, desc[UR20][R4.64+0x1] ;  /* 0x0000011404197981 */ /* 0x000564000c1e1100 */
.L_x_40:
[----:B------:R-:W-:Y:S05]  /*2c80*/  BSYNC B1 ;  /* 0x0000000000017941 */ /* 0x000fea0003800000 */
.L_x_39:
[----:B-----5:R-:W-:Y:S01]  /*2c90*/  LOP3.LUT R25, R25, 0xff, RZ, 0xc0, !PT ;  /* 0x000000ff19197812 */ /* 0x020fe200078ec0ff */
[----:B------:R-:W-:Y:S01]  /*2ca0*/  BSSY B1, `(.L_x_41) ;  /* 0x0000012000017945 */ /* 0x000fe20003800000 */
[----:B-1----:R-:W-:Y:S02]  /*2cb0*/  IADD3 R29, P3, R26, 0x8, RZ ;  /* 0x000000081a1d7810 */ /* 0x002fe40007f7e0ff */
[----:B------:R-:W-:Y:S02]  /*2cc0*/  F2FP.F16.E5M2.UNPACK_B R25, R25 ;  /* 0x00000019ff19723e */ /* 0x000fe400020004ff */
[----:B------:R-:W-:Y:S01]  /*2cd0*/  ISETP.LT.OR P0, PT, R6, 0x9, !P0 ;  /* 0x000000090600780c */ /* 0x000fe20004701670 */
[----:B------:R-:W-:Y:S02]  /*2ce0*/  IMAD.X R27, RZ, RZ, R27, P3 ;  /* 0x000000ffff1b7224 */ /* 0x000fe400018e061b */
[----:B------:R-:W-:Y:S02]  /*2cf0*/  HADD2.F32 R26, -RZ, R25.H0_H0 ;  /* 0x20000019ff1a7230 */ /* 0x000fe40000004100 */
[----:B------:R-:W-:-:S04]  /*2d00*/  IMAD.WIDE.U32 R20, R29, UR6, R20 ;  /* 0x000000061d147c25 */ /* 0x000fc8000f8e0014 */
[----:B------:R-:W-:Y:S01]  /*2d10*/  FMUL R25, R26, R13 ;  /* 0x0000000d1a197220 */ /* 0x000fe20000400000 */
[----:B------:R-:W-:Y:S01]  /*2d20*/  IMAD R26, R27, UR6, RZ ;  /* 0x000000061b1a7c24 */ /* 0x000fe2000f8e02ff */
[----:B------:R-:W-:Y:S02]  /*2d30*/  IADD3 R20, P3, R20, UR16, RZ ;  /* 0x0000001014147c10 */ /* 0x000fe4000ff7e0ff */
[----:B------:R-:W-:Y:S01]  /*2d40*/  FFMA R25, R84, R12, R25 ;  /* 0x0000000c54197223 */ /* 0x000fe20000000019 */
[----:B------:R-:W-:-:S04]  /*2d50*/  IMAD R29, R29, UR7, R26 ;  /* 0x000000071d1d7c24 */ /* 0x000fc8000f8e021a */
[----:B------:R-:W-:Y:S02]  /*2d60*/  F2FP.SATFINITE.E5M2.F32.PACK_AB_MERGE_C R27, RZ, R25, RZ ;  /* 0x00000019ff1b723e */ /* 0x000fe400048060ff */
[----:B------:R-:W-:Y:S02]  /*2d70*/  IADD3.X R21, R21, UR17, R29, P3, !PT ;  /* 0x0000001115157c10 */ /* 0x000fe40009ffe41d */
[----:B------:R-:W-:Y:S01]  /*2d80*/  PRMT R25, RZ, 0x7610, R25 ;  /* 0x00007610ff197816 */ /* 0x000fe20000000019 */
[----:B------:R1:W-:Y:S01]  /*2d90*/  @!P2 STG.E.U8 desc[UR20][R14.64+0x1], R27 ;  /* 0x0000011b0e00a986 */ /* 0x0003e2000c101114 */
[----:B------:R-:W-:Y:S05]  /*2da0*/  @P0 BRA `(.L_x_42) ;  /* 0x0000000000040947 */ /* 0x000fea0003800000 */
[----:B------:R3:W5:Y:S02]  /*2db0*/  LDG.E.U8 R25, desc[UR20][R20.64] ;  /* 0x0000001414197981 */ /* 0x000764000c1e1100 */
.L_x_42:
[----:B------:R-:W-:Y:S05]  /*2dc0*/  BSYNC B1 ;  /* 0x0000000000017941 */ /* 0x000fea0003800000 */
.L_x_41:
[----:B-----5:R-:W-:Y:S01]  /*2dd0*/  LOP3.LUT R25, R25, 0xff, RZ, 0xc0, !PT ;  /* 0x000000ff19197812 */ /* 0x020fe200078ec0ff */
[----:B------:R-:W-:Y:S01]  /*2de0*/  BSSY B1, `(.L_x_43) ;  /* 0x000000b000017945 */ /* 0x000fe20003800000 */
[----:B------:R-:W-:Y:S02]  /*2df0*/  ISETP.LT.OR P1, PT, R6, 0x9, !P1 ;  /* 0x000000090600780c */ /* 0x000fe40004f21670 */
[----:B------:R-:W-:-:S05]  /*2e00*/  F2FP.F16.E5M2.UNPACK_B R25, R25 ;  /* 0x00000019ff19723e */ /* 0x000fca00020004ff */
[----:B------:R-:W-:Y:S01]  /*2e10*/  HADD2.F32 R26, -RZ, R25.H0_H0 ;  /* 0x20000019ff1a7230 */ /* 0x000fe20000004100 */
[----:B------:R-:W-:-:S04]  /*2e20*/  PRMT R25, RZ, 0x7610, R25 ;  /* 0x00007610ff197816 */ /* 0x000fc80000000019 */
[----:B------:R-:W-:-:S04]  /*2e30*/  FMUL R26, R26, R13 ;  /* 0x0000000d1a1a7220 */ /* 0x000fc80000400000 */
[----:B------:R-:W-:-:S05]  /*2e40*/  FFMA R26, R83, R12, R26 ;  /* 0x0000000c531a7223 */ /* 0x000fca000000001a */
[----:B-1----:R-:W-:-:S05]  /*2e50*/  F2FP.SATFINITE.E5M2.F32.PACK_AB_MERGE_C R27, RZ, R26, RZ ;  /* 0x0000001aff1b723e */ /* 0x002fca00048060ff */
[----:B------:R1:W-:Y:S01]  /*2e60*/  @!P0 STG.E.U8 desc[UR20][R16.64], R27 ;  /* 0x0000001b10008986 */ /* 0x0003e2000c101114 */
[----:B------:R-:W-:Y:S05]  /*2e70*/  @P1 BRA `(.L_x_44) ;  /* 0x0000000000041947 */ /* 0x000fea0003800000 */
[----:B------:R4:W5:Y:S02]  /*2e80*/  LDG.E.U8 R25, desc[UR20][R20.64+0x1] ;  /* 0x0000011414197981 */ /* 0x000964000c1e1100 */
.L_x_44:
[----:B------:R-:W-:Y:S05]  /*2e90*/  BSYNC B1 ;  /* 0x0000000000017941 */ /* 0x000fea0003800000 */
.L_x_43:
[----:B-----5:R-:W-:Y:S01]  /*2ea0*/  LOP3.LUT R25, R25, 0xff, RZ, 0xc0, !PT ;  /* 0x000000ff19197812 */ /* 0x020fe200078ec0ff */
[----:B------:R-:W-:Y:S01]  /*2eb0*/  BSSY B1, `(.L_x_45) ;  /* 0x000000c000017945 */ /* 0x000fe20003800000 */
[----:B------:R-:W-:Y:S02]  /*2ec0*/  ISETP.GE.AND P0, PT, R24, 0x9, PT ;  /* 0x000000091800780c */ /* 0x000fe40003f06270 */
[----:B------:R-:W-:Y:S02]  /*2ed0*/  F2FP.F16.E5M2.UNPACK_B R25, R25 ;  /* 0x00000019ff19723e */ /* 0x000fe400020004ff */
[----:B------:R-:W-:-:S03]  /*2ee0*/  ISETP.LT.OR P2, PT, R6, 0x1, !P0 ;  /* 0x000000010600780c */ /* 0x000fc60004741670 */
[----:B------:R-:W-:-:S05]  /*2ef0*/  HADD2.F32 R26, -RZ, R25.H0_H0 ;  /* 0x20000019ff1a7230 */ /* 0x000fca0000004100 */
[----:B------:R-:W-:-:S04]  /*2f00*/  FMUL R25, R26, R13 ;  /* 0x0000000d1a197220 */ /* 0x000fc80000400000 */
[----:B------:R-:W-:-:S05]  /*2f10*/  FFMA R25, R82, R12, R25 ;  /* 0x0000000c52197223 */ /* 0x000fca0000000019 */
[----:B-1----:R-:W-:Y:S02]  /*2f20*/  F2FP.SATFINITE.E5M2.F32.PACK_AB_MERGE_C R27, RZ, R25, RZ ;  /* 0x00000019ff1b723e */ /* 0x002fe400048060ff */
[----:B------:R-:W-:-:S03]  /*2f30*/  PRMT R25, RZ, 0x7610, R25 ;  /* 0x00007610ff197816 */ /* 0x000fc60000000019 */
[----:B------:R1:W-:Y:S01]  /*2f40*/  @!P1 STG.E.U8 desc[UR20][R16.64+0x1], R27 ;  /* 0x0000011b10009986 */ /* 0x0003e2000c101114 */
[----:B------:R-:W-:Y:S05]  /*2f50*/  @P2 BRA `(.L_x_46) ;  /* 0x0000000000042947 */ /* 0x000fea0003800000 */
[----:B------:R0:W5:Y:S02]  /*2f60*/  LDG.E.U8 R25, desc[UR20][R4.64+0x8] ;  /* 0x0000081404197981 */ /* 0x000164000c1e1100 */
.L_x_46:
[----:B------:R-:W-:Y:S05]  /*2f70*/  BSYNC B1 ;  /* 0x0000000000017941 */ /* 0x000fea0003800000 */
.L_x_45:
        /* <DEDUP_REMOVED lines=13> */
.L_x_48:
[----:B------:R-:W-:Y:S05]  /*3050*/  BSYNC B1 ;  /* 0x0000000000017941 */ /* 0x000fea0003800000 */
.L_x_47:
[----:B-----5:R-:W-:Y:S01]  /*3060*/  LOP3.LUT R25, R25, 0xff, RZ, 0xc0, !PT ;  /* 0x000000ff19197812 */ /* 0x020fe200078ec0ff */
[----:B------:R-:W-:Y:S01]  /*3070*/  BSSY B1, `(.L_x_49) ;  /* 0x000000b000017945 */ /* 0x000fe20003800000 */
[----:B------:R-:W-:Y:S02]  /*3080*/  ISETP.LT.OR P0, PT, R6, 0x9, !P0 ;  /* 0x000000090600780c */ /* 0x000fe40004701670 */
[----:B------:R-:W-:-:S05]  /*3090*/  F2FP.F16.E5M2.UNPACK_B R25, R25 ;  /* 0x00000019ff19723e */ /* 0x000fca00020004ff */
        /* <DEDUP_REMOVED lines=8> */
.L_x_50:
[----:B------:R-:W-:Y:S05]  /*3120*/  BSYNC B1 ;  /* 0x0000000000017941 */ /* 0x000fea0003800000 */
.L_x_49:
        /* <DEDUP_REMOVED lines=12> */
.L_x_52:
[----:B------:R-:W-:Y:S05]  /*31f0*/  BSYNC B1 ;  /* 0x0000000000017941 */ /* 0x000fea0003800000 */
.L_x_51:
        /* <DEDUP_REMOVED lines=13> */
.L_x_54:
[----:B------:R-:W-:Y:S05]  /*32d0*/  BSYNC B1 ;  /* 0x0000000000017941 */ /* 0x000fea0003800000 */
.L_x_53:
        /* <DEDUP_REMOVED lines=13> */
.L_x_56:
[----:B------:R-:W-:Y:S05]  /*33b0*/  BSYNC B1 ;  /* 0x0000000000017941 */ /* 0x000fea0003800000 */
.L_x_55:
        /* <DEDUP_REMOVED lines=12> */
.L_x_58:
[----:B------:R-:W-:Y:S05]  /*3480*/  BSYNC B1 ;  /* 0x0000000000017941 */ /* 0x000fea0003800000 */
.L_x_57:
        /* <DEDUP_REMOVED lines=12> */
.L_x_60:
[----:B------:R-:W-:Y:S05]  /*3550*/  BSYNC B1 ;  /* 0x0000000000017941 */ /* 0x000fea0003800000 */
.L_x_59:
        /* <DEDUP_REMOVED lines=13> */
.L_x_62:
[----:B------:R-:W-:Y:S05]  /*3630*/  BSYNC B1 ;  /* 0x0000000000017941 */ /* 0x000fea0003800000 */
.L_x_61:
        /* <DEDUP_REMOVED lines=13> */
.L_x_64:
[----:B------:R-:W-:Y:S05]  /*3710*/  BSYNC B1 ;  /* 0x0000000000017941 */ /* 0x000fea0003800000 */
.L_x_63:
        /* <DEDUP_REMOVED lines=12> */
.L_x_66:
[----:B------:R-:W-:Y:S05]  /*37e0*/  BSYNC B1 ;  /* 0x0000000000017941 */ /* 0x000fea0003800000 */
.L_x_65:
        /* <DEDUP_REMOVED lines=12> */
.L_x_68:
[----:B------:R-:W-:Y:S05]  /*38b0*/  BSYNC B1 ;  /* 0x0000000000017941 */ /* 0x000fea0003800000 */
.L_x_67:
        /* <DEDUP_REMOVED lines=13> */
.L_x_70:
[----:B------:R-:W-:Y:S05]  /*3990*/  BSYNC B1 ;  /* 0x0000000000017941 */ /* 0x000fea0003800000 */
.L_x_69:
        /* <DEDUP_REMOVED lines=13> */
.L_x_72:
[----:B------:R-:W-:Y:S05]  /*3a70*/  BSYNC B1 ;  /* 0x0000000000017941 */ /* 0x000fea0003800000 */
.L_x_71:
        /* <DEDUP_REMOVED lines=12> */
.L_x_74:
[----:B------:R-:W-:Y:S05]  /*3b40*/  BSYNC B1 ;  /* 0x0000000000017941 */ /* 0x000fea0003800000 */
.L_x_73:
        /* <DEDUP_REMOVED lines=12> */
.L_x_76:
[----:B------:R-:W-:Y:S05]  /*3c10*/  BSYNC B1 ;  /* 0x0000000000017941 */ /* 0x000fea0003800000 */
.L_x_75:
        /* <DEDUP_REMOVED lines=13> */
.L_x_78:
[----:B------:R-:W-:Y:S05]  /*3cf0*/  BSYNC B1 ;  /* 0x0000000000017941 */ /* 0x000fea0003800000 */
.L_x_77:
        /* <DEDUP_REMOVED lines=13> */
.L_x_80:
[----:B------:R-:W-:Y:S05]  /*3dd0*/  BSYNC B1 ;  /* 0x0000000000017941 */ /* 0x000fea0003800000 */
.L_x_79:
        /* <DEDUP_REMOVED lines=12> */
.L_x_82:
[----:B------:R-:W-:Y:S05]  /*3ea0*/  BSYNC B1 ;  /* 0x0000000000017941 */ /* 0x000fea0003800000 */
.L_x_81:
        /* <DEDUP_REMOVED lines=12> */
.L_x_84:
[----:B------:R-:W-:Y:S05]  /*3f70*/  BSYNC B1 ;  /* 0x0000000000017941 */ /* 0x000fea0003800000 */
.L_x_83:
        /* <DEDUP_REMOVED lines=13> */
.L_x_86:
[----:B------:R-:W-:Y:S05]  /*4050*/  BSYNC B1 ;  /* 0x0000000000017941 */ /* 0x000fea0003800000 */
.L_x_85:
        /* <DEDUP_REMOVED lines=13> */
.L_x_88:
[----:B------:R-:W-:Y:S05]  /*4130*/  BSYNC B1 ;  /* 0x0000000000017941 */ /* 0x000fea0003800000 */
.L_x_87:
        /* <DEDUP_REMOVED lines=12> */
.L_x_90:
[----:B------:R-:W-:Y:S05]  /*4200*/  BSYNC B1 ;  /* 0x0000000000017941 */ /* 0x000fea0003800000 */
.L_x_89:
        /* <DEDUP_REMOVED lines=12> */
.L_x_92:
[----:B------:R-:W-:Y:S05]  /*42d0*/  BSYNC B1 ;  /* 0x0000000000017941 */ /* 0x000fea0003800000 */
.L_x_91:
        /* <DEDUP_REMOVED lines=13> */
.L_x_94:
[----:B------:R-:W-:Y:S05]  /*43b0*/  BSYNC B1 ;  /* 0x0000000000017941 */ /* 0x000fea0003800000 */
.L_x_93:
[----:B-----5:R-:W-:Y:S01]  /*43c0*/  LOP3.LUT R25, R25, 0xff, RZ, 0xc0, !PT ;  /* 0x000000ff19197812 */ /* 0x020fe200078ec0ff */
[----:B------:R-:W-:Y:S01]  /*43d0*/  BSSY B1, `(.L_x_95) ;  /* 0x000000c000017945 */ /* 0x000fe20003800000 */
[----:B------:R-:W-:Y:S02]  /*43e0*/  ISETP.GE.AND P1, PT, R24, 0x3a, PT ;  /* 0x0000003a1800780c */ /* 0x000fe40003f26270 */
[----:B------:R-:W-:Y:S02]  /*43f0*/  F2FP.F16.E5M2.UNPACK_B R25, R25 ;  /* 0x00000019ff19723e */ /* 0x000fe400020004ff */
[----:B------:R-:W-:Y:S02]  /*4400*/  ISETP.LT.OR P3, PT, R6, 0x1, !P1 ;  /* 0x000000010600780c */ /* 0x000fe40004f61670 */
[----:B------:R-:W-:Y:S01]  /*4410*/  PRMT R24, RZ, 0x7610, R24 ;  /* 0x00007610ff187816 */ /* 0x000fe20000000018 */
[----:B------:R-:W-:-:S05]  /*4420*/  HADD2.F32 R26, -RZ, R25.H0_H0 ;  /* 0x20000019ff1a7230 */ /* 0x000fca0000004100 */
[----:B------:R-:W-:-:S04]  /*4430*/  FMUL R26, R26, R13 ;  /* 0x0000000d1a1a7220 */ /* 0x000fc80000400000 */
[----:B------:R-:W-:-:S05]  /*4440*/  FFMA R26, R57, R12, R26 ;  /* 0x0000000c391a7223 */ /* 0x000fca000000001a */
[----:B------:R-:W-:-:S05]  /*4450*/  F2FP.SATFINITE.E5M2.F32.PACK_AB_MERGE_C R25, RZ, R26, RZ ;  /* 0x0000001aff19723e */ /* 0x000fca00048060ff */
[----:B------:R0:W-:Y:S01]  /*4460*/  @!P2 STG.E.U8 desc[UR20][R14.64+0x38], R25 ;  /* 0x000038190e00a986 */ /* 0x0001e2000c101114 */
[----:B------:R-:W-:Y:S05]  /*4470*/  @P3 BRA `(.L_x_96) ;  /* 0x0000000000043947 */ /* 0x000fea0003800000 */
[----:B------:R0:W5:Y:S02]  /*4480*/  LDG.E.U8 R24, desc[UR20][R4.64+0x39] ;  /* 0x0000391404187981 */ /* 0x000164000c1e1100 */
.L_x_96:
[----:B------:R-:W-:Y:S05]  /*4490*/  BSYNC B1 ;  /* 0x0000000000017941 */ /* 0x000fea0003800000 */
.L_x_95:
[----:B-----5:R-:W-:Y:S01]  /*44a0*/  LOP3.LUT R24, R24, 0xff, RZ, 0xc0, !PT ;  /* 0x000000ff18187812 */ /* 0x020fe200078ec0ff */
[----:B------:R-:W-:Y:S01]  /*44b0*/  BSSY B1, `(.L_x_97) ;  /* 0x000000b000017945 */ /* 0x000fe20003800000 */
[----:B------:R-:W-:Y:S02]  /*44c0*/  ISETP.LT.OR P0, PT, R6, 0x9, !P0 ;  /* 0x000000090600780c */ /* 0x000fe40004701670 */
[----:B------:R-:W-:Y:S02]  /*44d0*/  F2FP.F16.E5M2.UNPACK_B R24, R24 ;  /* 0x00000018ff18723e */ /* 0x000fe400020004ff */
[----:B0-2---:R-:W-:-:S03]  /*44e0*/  PRMT R4, RZ, 0x7610, R4 ;  /* 0x00007610ff047816 */ /* 0x005fc60000000004 */
[----:B------:R-:W-:-:S05]  /*44f0*/  HADD2.F32 R24, -RZ, R24.H0_H0 ;  /* 0x20000018ff187230 */ /* 0x000fca0000004100 */
[----:B------:R-:W-:-:S04]  /*4500*/  FMUL R5, R24, R13 ;  /* 0x0000000d18057220 */ /* 0x000fc80000400000 */
[----:B------:R-:W-:-:S05]  /*4510*/  FFMA R5, R56, R12, R5 ;  /* 0x0000000c38057223 */ /* 0x000fca0000000005 */
[----:B------:R-:W-:-:S05]  /*4520*/  F2FP.SATFINITE.E5M2.F32.PACK_AB_MERGE_C R5, RZ, R5, RZ ;  /* 0x00000005ff05723e */ /* 0x000fca00048060ff */
[----:B------:R0:W-:Y:S01]  /*4530*/  @!P3 STG.E.U8 desc[UR20][R14.64+0x39], R5 ;  /* 0x000039050e00b986 */ /* 0x0001e2000c101114 */
[----:B------:R-:W-:Y:S05]  /*4540*/  @P0 BRA `(.L_x_98) ;  /* 0x0000000000040947 */ /* 0x000fea0003800000 */
[----:B------:R2:W5:Y:S02]  /*4550*/  LDG.E.U8 R4, desc[UR20][R20.64+0x38] ;  /* 0x0000381414047981 */ /* 0x000564000c1e1100 */
.L_x_98:
[----:B------:R-:W-:Y:S05]  /*4560*/  BSYNC B1 ;  /* 0x0000000000017941 */ /* 0x000fea0003800000 */
.L_x_97:
[----:B-----5:R-:W-:Y:S01]  /*4570*/  LOP3.LUT R4, R4, 0xff, RZ, 0xc0, !PT ;  /* 0x000000ff04047812 */ /* 0x020fe200078ec0ff */
[----:B------:R-:W-:Y:S01]  /*4580*/  BSSY B1, `(.L_x_99) ;  /* 0x000000b000017945 */ /* 0x000fe20003800000 */
[----:B------:R-:W-:Y:S02]  /*4590*/  ISETP.LT.OR P1, PT, R6, 0x9, !P1 ;  /* 0x000000090600780c */ /* 0x000fe40004f21670 */
[----:B------:R-:W-:-:S05]  /*45a0*/  F2FP.F16.E5M2.UNPACK_B R4, R4 ;  /* 0x00000004ff04723e */ /* 0x000fca00020004ff */
[----:B------:R-:W-:-:S05]  /*45b0*/  HADD2.F32 R4, -RZ, R4.H0_H0 ;  /* 0x20000004ff047230 */ /* 0x000fca0000004100 */
[----:B------:R-:W-:-:S04]  /*45c0*/  FMUL R4, R4, R13 ;  /* 0x0000000d04047220 */ /* 0x000fc80000400000 */
[----:B------:R-:W-:-:S05]  /*45d0*/  FFMA R4, R23, R12, R4 ;  /* 0x0000000c17047223 */ /* 0x000fca0000000004 */
[----:B0-----:R-:W-:Y:S02]  /*45e0*/  F2FP.SATFINITE.E5M2.F32.PACK_AB_MERGE_C R5, RZ, R4, RZ ;  /* 0x00000004ff05723e */ /* 0x001fe400048060ff */
[----:B------:R-:W-:-:S03]  /*45f0*/  PRMT R4, RZ, 0x7610, R4 ;  /* 0x00007610ff047816 */ /* 0x000fc60000000004 */
[----:B------:R0:W-:Y:S01]  /*4600*/  @!P0 STG.E.U8 desc[UR20][R16.64+0x38], R5 ;  /* 0x0000380510008986 */ /* 0x0001e2000c101114 */
[----:B------:R-:W-:Y:S05]  /*4610*/  @P1 BRA `(.L_x_100) ;  /* 0x0000000000041947 */ /* 0x000fea0003800000 */
[----:B------:R0:W5:Y:S02]  /*4620*/  LDG.E.U8 R4, desc[UR20][R20.64+0x39] ;  /* 0x0000391414047981 */ /* 0x000164000c1e1100 */
.L_x_100:
[----:B------:R-:W-:Y:S05]  /*4630*/  BSYNC B1 ;  /* 0x0000000000017941 */ /* 0x000fea0003800000 */
.L_x_99:
[----:B------:R-:W-:Y:S05]  /*4640*/  @P1 BRA `(.L_x_101) ;  /* 0x0000000800601947 */ /* 0x000fea0003800000 */
[----:B-----5:R-:W-:-:S04]  /*4650*/  LOP3.LUT R4, R4, 0xff, RZ, 0xc0, !PT ;  /* 0x000000ff04047812 */ /* 0x020fc800078ec0ff */
[----:B------:R-:W-:-:S05]  /*4660*/  F2FP.F16.E5M2.UNPACK_B R4, R4 ;  /* 0x00000004ff04723e */ /* 0x000fca00020004ff */
[----:B------:R-:W-:-:S05]  /*4670*/  HADD2.F32 R4, -RZ, R4.H0_H0 ;  /* 0x20000004ff047230 */ /* 0x000fca0000004100 */
[----:B0-----:R-:W-:-:S04]  /*4680*/  FMUL R5, R4, R13 ;  /* 0x0000000d04057220 */ /* 0x001fc80000400000 */
[----:B------:R-:W-:-:S05]  /*4690*/  FFMA R5, R22, R12, R5 ;  /* 0x0000000c16057223 */ /* 0x000fca0000000005 */
[----:B------:R-:W-:-:S05]  /*46a0*/  F2FP.SATFINITE.E5M2.F32.PACK_AB_MERGE_C R5, RZ, R5, RZ ;  /* 0x00000005ff05723e */ /* 0x000fca00048060ff */
[----:B------:R0:W-:Y:S01]  /*46b0*/  STG.E.U8 desc[UR20][R16.64+0x39], R5 ;  /* 0x0000390510007986 */ /* 0x0001e2000c101114 */
[----:B------:R-:W-:Y:S05]  /*46c0*/  BRA `(.L_x_101) ;  /* 0x0000000800407947 */ /* 0x000fea0003800000 */
.L_x_36:
[C---:B------:R-:W-:Y:S01]  /*46d0*/  ISETP.GE.AND P3, PT, R24.reuse, 0x1, PT ;  /* 0x000000011800780c */ /* 0x040fe20003f66270 */
[-C--:B------:R-:W-:Y:S01]  /*46e0*/  FMUL R85, R85, R12.reuse ;  /* 0x0000000c55557220 */ /* 0x080fe20000400000 */
[----:B------:R-:W-:Y:S01]  /*46f0*/  ISETP.GE.AND P0, PT, R24, 0x2, PT ;  /* 0x000000021800780c */ /* 0x000fe20003f06270 */
[-C--:B------:R-:W-:Y:S01]  /*4700*/  FMUL R84, R84, R12.reuse ;  /* 0x0000000c54547220 */ /* 0x080fe20000400000 */
[C---:B------:R-:W-:Y:S01]  /*4710*/  ISETP.LT.OR P1, PT, R6.reuse, 0x1, !P3 ;  /* 0x000000010600780c */ /* 0x040fe20005f21670 */
[-C--:B------:R-:W-:Y:S01]  /*4720*/  FMUL R83, R83, R12.reuse ;  /* 0x0000000c53537220 */ /* 0x080fe20000400000 */
[----:B------:R-:W-:Y:S01]  /*4730*/  ISETP.LT.OR P2, PT, R6, 0x1, !P0 ;  /* 0x000000010600780c */ /* 0x000fe20004741670 */
[-C--:B------:R-:W-:Y:S01]  /*4740*/  FMUL R82, R82, R12.reuse ;  /* 0x0000000c52527220 */ /* 0x080fe20000400000 */
[----:B------:R-:W-:Y:S01]  /*4750*/  ISETP.LT.OR P3, PT, R6, 0x9, !P3 ;  /* 0x000000090600780c */ /* 0x000fe20005f61670 */
[-C--:B------:R-:W-:Y:S01]  /*4760*/  FMUL R81, R81, R12.reuse ;  /* 0x0000000c51517220 */ /* 0x080fe20000400000 */
[----:B------:R-:W-:Y:S01]  /*4770*/  F2FP.SATFINITE.E5M2.F32.PACK_AB_MERGE_C R85, RZ, R85, RZ ;  /* 0x00000055ff55723e */ /* 0x000fe200048060ff */
[----:B------:R-:W-:Y:S01]  /*4780*/  FMUL R80, R80, R12 ;  /* 0x0000000c50507220 */ /* 0x000fe20000400000 */
[----:B------:R-:W-:Y:S01]  /*4790*/  F2FP.SATFINITE.E5M2.F32.PACK_AB_MERGE_C R5, RZ, R84, RZ ;  /* 0x00000054ff05723e */ /* 0x000fe200048060ff */
[-C--:B------:R-:W-:Y:S01]  /*47a0*/  FMUL R79, R79, R12.reuse ;  /* 0x0000000c4f4f7220 */ /* 0x080fe20000400000 */
[----:B------:R-:W-:Y:S01]  /*47b0*/  F2FP.SATFINITE.E5M2.F32.PACK_AB_MERGE_C R83, RZ, R83, RZ ;  /* 0x00000053ff53723e */ /* 0x000fe200048060ff */
[-C--:B------:R-:W-:Y:S01]  /*47c0*/  FMUL R78, R78, R12.reuse ;  /* 0x0000000c4e4e7220 */ /* 0x080fe20000400000 */
[----:B------:R-:W-:Y:S01]  /*47d0*/  ISETP.LT.OR P0, PT, R6, 0x9, !P0 ;  /* 0x000000090600780c */ /* 0x000fe20004701670 */
[----:B------:R-:W-:Y:S01]  /*47e0*/  @!P1 STG.E.U8 desc[UR20][R14.64], R85 ;  /* 0x000000550e009986 */ /* 0x000fe2000c101114 */
[C---:B------:R-:W-:Y:S01]  /*47f0*/  ISETP.GE.AND P1, PT, R24.reuse, 0x9, PT ;  /* 0x000000091800780c */ /* 0x040fe20003f26270 */
[-C--:B------:R-:W-:Y:S01]  /*4800*/  FMUL R77, R77, R12.reuse ;  /* 0x0000000c4d4d7220 */ /* 0x080fe20000400000 */
[----:B------:R-:W-:Y:S01]  /*4810*/  F2FP.SATFINITE.E5M2.F32.PACK_AB_MERGE_C R81, RZ, R81, RZ ;  /* 0x00000051ff51723e */ /* 0x000fe200048060ff */
[----:B------:R0:W-:Y:S01]  /*4820*/  @!P2 STG.E.U8 desc[UR20][R14.64+0x1], R5 ;  /* 0x000001050e00a986 */ /* 0x0001e2000c101114 */
[----:B------:R-:W-:Y:S01]  /*4830*/  ISETP.GE.AND P2, PT, R24, 0xa, PT ;  /* 0x0000000a1800780c */ /* 0x000fe20003f46270 */
[----:B------:R-:W-:Y:S01]  /*4840*/  FMUL R76, R76, R12 ;  /* 0x0000000c4c4c7220 */ /* 0x000fe20000400000 */
[----:B------:R-:W-:Y:S01]  /*4850*/  F2FP.SATFINITE.E5M2.F32.PACK_AB_MERGE_C R21, RZ, R80, RZ ;  /* 0x00000050ff15723e */ /* 0x000fe200048060ff */
[----:B------:R-:W-:Y:S01]  /*4860*/  @!P3 STG.E.U8 desc[UR20][R16.64], R83 ;  /* 0x000000531000b986 */ /* 0x000fe2000c101114 */
[----:B------:R-:W-:Y:S01]  /*4870*/  ISETP.LT.OR P3, PT, R6, 0x1, !P1 ;  /* 0x000000010600780c */ /* 0x000fe20004f61670 */
[-C--:B------:R-:W-:Y:S01]  /*4880*/  FMUL R74, R74, R12.reuse ;  /* 0x0000000c4a4a7220 */ /* 0x080fe20000400000 */
[C---:B------:R-:W-:Y:S01]  /*4890*/  ISETP.LT.OR P5, PT, R6.reuse, 0x1, !P2 ;  /* 0x000000010600780c */ /* 0x040fe200057a1670 */
[-C--:B------:R-:W-:Y:S01]  /*48a0*/  FMUL R75, R75, R12.reuse ;  /* 0x0000000c4b4b7220 */ /* 0x080fe20000400000 */
[----:B------:R-:W-:Y:S01]  /*48b0*/  ISETP.LT.OR P1, PT, R6, 0x9, !P1 ;  /* 0x000000090600780c */ /* 0x000fe20004f21670 */
[-C--:B------:R-:W-:Y:S01]  /*48c0*/  FMUL R73, R73, R12.reuse ;  /* 0x0000000c49497220 */ /* 0x080fe20000400000 */
[----:B------:R-:W-:Y:S01]  /*48d0*/  F2FP.SATFINITE.E5M2.F32.PACK_AB_MERGE_C R79, RZ, R79, RZ ;  /* 0x0000004fff4f723e */ /* 0x000fe200048060ff */
[----:B------:R-:W-:Y:S01]  /*48e0*/  FMUL R72, R72, R12 ;  /* 0x0000000c48487220 */ /* 0x000fe20000400000 */
[----:B0-----:R-:W-:Y:S01]  /*48f0*/  F2FP.SATFINITE.E5M2.F32.PACK_AB_MERGE_C R5, RZ, R82, RZ ;  /* 0x00000052ff05723e */ /* 0x001fe200048060ff */
[-C--:B------:R-:W-:Y:S01]  /*4900*/  FMUL R70, R70, R12.reuse ;  /* 0x0000000c46467220 */ /* 0x080fe20000400000 */
[----:B------:R-:W-:Y:S01]  /*4910*/  ISETP.LT.OR P2, PT, R6, 0x9, !P2 ;  /* 0x000000090600780c */ /* 0x000fe20005741670 */
[----:B------:R-:W-:Y:S01]  /*4920*/  FMUL R71, R71, R12 ;  /* 0x0000000c47477220 */ /* 0x000fe20000400000 */
[----:B------:R-:W-:Y:S01]  /*4930*/  F2FP.SATFINITE.E5M2.F32.PACK_AB_MERGE_C R25, RZ, R78, RZ ;  /* 0x0000004eff19723e */ /* 0x000fe200048060ff */
[----:B------:R0:W-:Y:S01]  /*4940*/  @!P0 STG.E.U8 desc[UR20][R16.64+0x1], R5 ;  /* 0x0000010510008986 */ /* 0x0001e2000c101114 */
[C---:B------:R-:W-:Y:S01]  /*4950*/  ISETP.GE.AND P0, PT, R24.reuse, 0x11, PT ;  /* 0x000000111800780c */ /* 0x040fe20003f06270 */
[-C--:B------:R-:W-:Y:S01]  /*4960*/  FMUL R69, R69, R12.reuse ;  /* 0x0000000c45457220 */ /* 0x080fe20000400000 */
[----:B------:R-:W-:Y:S01]  /*4970*/  F2FP.SATFINITE.E5M2.F32.PACK_AB_MERGE_C R77, RZ, R77, RZ ;  /* 0x0000004dff4d723e */ /* 0x000fe200048060ff */
[----:B------:R-:W-:Y:S01]  /*4980*/  @!P3 STG.E.U8 desc[UR20][R14.64+0x8], R81 ;  /* 0x000008510e00b986 */ /* 0x000fe2000c101114 */
[----:B------:R-:W-:Y:S01]  /*4990*/  ISETP.GE.AND P3, PT, R24, 0x12, PT ;  /* 0x000000121800780c */ /* 0x000fe20003f66270 */
[-C--:B------:R-:W-:Y:S01]  /*49a0*/  FMUL R68, R68, R12.reuse ;  /* 0x0000000c44447220 */ /* 0x080fe20000400000 */
[----:B------:R-:W-:Y:S01]  /*49b0*/  F2FP.SATFINITE.E5M2.F32.PACK_AB_MERGE_C R75, RZ, R75, RZ ;  /* 0x0000004bff4b723e */ /* 0x000fe200048060ff */
[----:B------:R1:W-:Y:S01]  /*49c0*/  @!P5 STG.E.U8 desc[UR20][R14.64+0x9], R21 ;  /* 0x000009150e00d986 */ /* 0x0003e2000c101114 */
[C---:B------:R-:W-:Y:S01]  /*49d0*/  ISETP.LT.OR P5, PT, R6.reuse, 0x1, !P3 ;  /* 0x000000010600780c */ /* 0x040fe20005fa1670 */
[-C--:B------:R-:W-:Y:S01]  /*49e0*/  FMUL R67, R67, R12.reuse ;  /* 0x0000000c43437220 */ /* 0x080fe20000400000 */
[C---:B------:R-:W-:Y:S01]  /*49f0*/  ISETP.LT.OR P3, PT, R6.reuse, 0x9, !P3 ;  /* 0x000000090600780c */ /* 0x040fe20005f61670 */
[----:B------:R-:W-:Y:S01]  /*4a00*/  @!P1 STG.E.U8 desc[UR20][R16.64+0x8], R79 ;  /* 0x0000084f10009986 */ /* 0x000fe2000c101114 */
[----:B------:R-:W-:Y:S01]  /*4a10*/  ISETP.LT.OR P1, PT, R6, 0x1, !P0 ;  /* 0x000000010600780c */ /* 0x000fe20004721670 */
[----:B------:R-:W-:Y:S01]  /*4a20*/  FMUL R66, R66, R12 ;  /* 0x0000000c42427220 */ /* 0x000fe20000400000 */
[----:B0-----:R-:W-:Y:S01]  /*4a30*/  F2FP.SATFINITE.E5M2.F32.PACK_AB_MERGE_C R5, RZ, R76, RZ ;  /* 0x0000004cff05723e */ /* 0x001fe200048060ff */
[----:B------:R-:W-:Y:S01]  /*4a40*/  @!P2 STG.E.U8 desc[UR20][R16.64+0x9], R25 ;  /* 0x000009191000a986 */ /* 0x000fe2000c101114 */
[----:B------:R-:W-:Y:S01]  /*4a50*/  ISETP.GE.AND P2, PT, R24, 0x19, PT ;  /* 0x000000191800780c */ /* 0x000fe20003f46270 */
[-C--:B------:R-:W-:Y:S01]  /*4a60*/  FMUL R65, R65, R12.reuse ;  /* 0x0000000c41417220 */ /* 0x080fe20000400000 */
[----:B------:R-:W-:Y:S01]  /*4a70*/  ISETP.LT.OR P0, PT, R6, 0x9, !P0 ;  /* 0x000000090600780c */ /* 0x000fe20004701670 */
[----:B------:R-:W-:Y:S01]  /*4a80*/  FMUL R64, R64, R12 ;  /* 0x0000000c40407220 */ /* 0x000fe20000400000 */
[----:B------:R-:W-:Y:S01]  /*4a90*/  ISETP.LT.OR P6, PT, R6, 0x1, !P2 ;  /* 0x000000010600780c */ /* 0x000fe200057c1670 */
[----:B------:R0:W-:Y:S01]  /*4aa0*/  @!P5 STG.E.U8 desc[UR20][R14.64+0x11], R5 ;  /* 0x000011050e00d986 */ /* 0x0001e2000c101114 */
[----:B-1----:R-:W-:Y:S01]  /*4ab0*/  F2FP.SATFINITE.E5M2.F32.PACK_AB_MERGE_C R21, RZ, R74, RZ ;  /* 0x0000004aff15723e */ /* 0x002fe200048060ff */
[-C--:B------:R-:W-:Y:S01]  /*4ac0*/  FMUL R62, R62, R12.reuse ;  /* 0x0000000c3e3e7220 */ /* 0x080fe20000400000 */
[----:B------:R-:W-:Y:S01]  /*4ad0*/  F2FP.SATFINITE.E5M2.F32.PACK_AB_MERGE_C R73, RZ, R73, RZ ;  /* 0x00000049ff49723e */ /* 0x000fe200048060ff */
[----:B------:R-:W-:Y:S01]  /*4ae0*/  @!P1 STG.E.U8 desc[UR20][R14.64+0x10], R77 ;  /* 0x0000104d0e009986 */ /* 0x000fe2000c101114 */
[----:B------:R-:W-:Y:S01]  /*4af0*/  ISETP.GE.AND P1, PT, R24, 0x1a, PT ;  /* 0x0000001a1800780c */ /* 0x000fe20003f26270 */
[-C--:B------:R-:W-:Y:S01]  /*4b00*/  FMUL R63, R63, R12.reuse ;  /* 0x0000000c3f3f7220 */ /* 0x080fe20000400000 */
[C---:B------:R-:W-:Y:S01]  /*4b10*/  ISETP.LT.OR P2, PT, R6.reuse, 0x9, !P2 ;  /* 0x000000090600780c */ /* 0x040fe20005741670 */
[----:B------:R1:W-:Y:S01]  /*4b20*/  @!P3 STG.E.U8 desc[UR20][R16.64+0x11], R21 ;  /* 0x000011151000b986 */ /* 0x0003e2000c101114 */
[C---:B------:R-:W-:Y:S01]  /*4b30*/  ISETP.LT.OR P5, PT, R6.reuse, 0x1, !P1 ;  /* 0x000000010600780c */ /* 0x040fe20004fa1670 */
[----:B------:R-:W-:Y:S01]  /*4b40*/  FMUL R61, R61, R12 ;  /* 0x0000000c3d3d7220 */ /* 0x000fe20000400000 */
[----:B------:R-:W-:Y:S01]  /*4b50*/  ISETP.LT.OR P3, PT, R6, 0x9, !P1 ;  /* 0x000000090600780c */ /* 0x000fe20004f61670 */
[----:B------:R-:W-:Y:S01]  /*4b60*/  @!P0 STG.E.U8 desc[UR20][R16.64+0x10], R75 ;  /* 0x0000104b10008986 */ /* 0x000fe2000c101114 */
[----:B0-----:R-:W-:Y:S01]  /*4b70*/  F2FP.SATFINITE.E5M2.F32.PACK_AB_MERGE_C R5, RZ, R72, RZ ;  /* 0x00000048ff05723e */ /* 0x001fe200048060ff */
[-C--:B------:R-:W-:Y:S01]  /*4b80*/  FMUL R60, R60, R12.reuse ;  /* 0x0000000c3c3c7220 */ /* 0x080fe20000400000 */
[C---:B------:R-:W-:Y:S01]  /*4b90*/  ISETP.GE.AND P0, PT, R24.reuse, 0x21, PT ;  /* 0x000000211800780c */ /* 0x040fe20003f06270 */
[----:B------:R-:W-:Y:S01]  /*4ba0*/  @!P6 STG.E.U8 desc[UR20][R14.64+0x18], R73 ;  /* 0x000018490e00e986 */ /* 0x000fe2000c101114 */
[----:B------:R-:W-:Y:S01]  /*4bb0*/  ISETP.GE.AND P1, PT, R24, 0x22, PT ;  /* 0x000000221800780c */ /* 0x000fe20003f26270 */
[-C--:B------:R-:W-:Y:S01]  /*4bc0*/  FMUL R59, R59, R12.reuse ;  /* 0x0000000c3b3b7220 */ /* 0x080fe20000400000 */
[----:B------:R-:W-:Y:S01]  /*4bd0*/  ISETP.LT.OR P6, PT, R6, 0x1, !P0 ;  /* 0x000000010600780c */ /* 0x000fe200047c1670 */
[----:B------:R-:W-:Y:S01]  /*4be0*/  FMUL R58, R58, R12 ;  /* 0x0000000c3a3a7220 */ /* 0x000fe20000400000 */
[----:B-1----:R-:W-:Y:S01]  /*4bf0*/  F2FP.SATFINITE.E5M2.F32.PACK_AB_MERGE_C R21, RZ, R70, RZ ;  /* 0x00000046ff15723e */ /* 0x002fe200048060ff */
[----:B------:R0:W-:Y:S01]  /*4c00*/  @!P5 STG.E.U8 desc[UR20][R14.64+0x19], R5 ;  /* 0x000019050e00d986 */ /* 0x0001e2000c101114 */
[----:B------:R-:W-:Y:S01]  /*4c10*/  ISETP.LT.OR P5, PT, R6, 0x1, !P1 ;  /* 0x000000010600780c */ /* 0x000fe20004fa1670 */
[-C--:B------:R-:W-:Y:S01]  /*4c20*/  FMUL R57, R57, R12.reuse ;  /* 0x0000000c39397220 */ /* 0x080fe20000400000 */
[----:B------:R-:W-:Y:S01]  /*4c30*/  F2FP.SATFINITE.E5M2.F32.PACK_AB_MERGE_C R71, RZ, R71, RZ ;  /* 0x00000047ff47723e */ /* 0x000fe200048060ff */
[----:B------:R1:W-:Y:S01]  /*4c40*/  @!P3 STG.E.U8 desc[UR20][R16.64+0x19], R21 ;  /* 0x000019151000b986 */ /* 0x0003e2000c101114 */
[----:B------:R-:W-:Y:S01]  /*4c50*/  F2FP.SATFINITE.E5M2.F32.PACK_AB_MERGE_C R69, RZ, R69, RZ ;  /* 0x00000045ff45723e */ /* 0x000fe200048060ff */
[----:B------:R-:W-:Y:S01]  /*4c60*/  FMUL R56, R56, R12 ;  /* 0x0000000c38387220 */ /* 0x000fe20000400000 */
[----:B------:R-:W-:Y:S01]  /*4c70*/  F2FP.SATFINITE.E5M2.F32.PACK_AB_MERGE_C R25, RZ, R68, RZ ;  /* 0x00000044ff19723e */ /* 0x000fe200048060ff */
[----:B------:R-:W-:Y:S01]  /*4c80*/  @!P2 STG.E.U8 desc[UR20][R16.64+0x18], R71 ;  /* 0x000018471000a986 */ /* 0x000fe2000c101114 */
[----:B------:R-:W-:Y:S01]  /*4c90*/  ISETP.LT.OR P3, PT, R6, 0x9, !P1 ;  /* 0x000000090600780c */ /* 0x000fe20004f61670 */
[-C--:B------:R-:W-:Y:S01]  /*4ca0*/  FMUL R23, R23, R12.reuse ;  /* 0x0000000c17177220 */ /* 0x080fe20000400000 */
[----:B------:R-:W-:Y:S01]  /*4cb0*/  ISETP.GE.AND P2, PT, R24, 0x29, PT ;  /* 0x000000291800780c */ /* 0x000fe20003f46270 */
[----:B------:R-:W-:Y:S01]  /*4cc0*/  @!P6 STG.E.U8 desc[UR20][R14.64+0x20], R69 ;  /* 0x000020450e00e986 */ /* 0x000fe2000c101114 */
[----:B------:R-:W-:Y:S01]  /*4cd0*/  ISETP.LT.OR P0, PT, R6, 0x9, !P0 ;  /* 0x000000090600780c */ /* 0x000fe20004701670 */
[----:B------:R-:W-:Y:S01]  /*4ce0*/  FMUL R22, R22, R12 ;  /* 0x0000000c16167220 */ /* 0x000fe20000400000 */
[----:B------:R-:W-:Y:S01]  /*4cf0*/  ISETP.GE.AND P1, PT, R24, 0x2a, PT ;  /* 0x0000002a1800780c */ /* 0x000fe20003f26270 */
[----:B------:R-:W-:Y:S01]  /*4d00*/  @!P5 STG.E.U8 desc[UR20][R14.64+0x21], R25 ;  /* 0x000021190e00d986 */ /* 0x000fe2000c101114 */
[----:B------:R-:W-:-:S02]  /*4d10*/  ISETP.LT.OR P6, PT, R6, 0x1, !P2 ;  /* 0x000000010600780c */ /* 0x000fc400057c1670 */
[C---:B------:R-:W-:Y:S02]  /*4d20*/  ISETP.LT.OR P5, PT, R6.reuse, 0x1, !P1 ;  /* 0x000000010600780c */ /* 0x040fe40004fa1670 */
[----:B------:R-:W-:Y:S02]  /*4d30*/  F2FP.SATFINITE.E5M2.F32.PACK_AB_MERGE_C R67, RZ, R67, RZ ;  /* 0x00000043ff43723e */ /* 0x000fe400048060ff */
[----:B0-----:R-:W-:Y:S02]  /*4d40*/  F2FP.SATFINITE.E5M2.F32.PACK_AB_MERGE_C R5, RZ, R66, RZ ;  /* 0x00000042ff05723e */ /* 0x001fe400048060ff */
[----:B------:R-:W-:Y:S01]  /*4d50*/  F2FP.SATFINITE.E5M2.F32.PACK_AB_MERGE_C R65, RZ, R65, RZ ;  /* 0x00000041ff41723e */ /* 0x000fe200048060ff */
[----:B------:R-:W-:Y:S01]  /*4d60*/  @!P0 STG.E.U8 desc[UR20][R16.64+0x20], R67 ;  /* 0x0000204310008986 */ /* 0x000fe2000c101114 */
[----:B-1----:R-:W-:Y:S02]  /*4d70*/  F2FP.SATFINITE.E5M2.F32.PACK_AB_MERGE_C R21, RZ, R64, RZ ;  /* 0x00000040ff15723e */ /* 0x002fe400048060ff */
[C---:B------:R-:W-:Y:S01]  /*4d80*/  ISETP.LT.OR P1, PT, R6.reuse, 0x9, !P1 ;  /* 0x000000090600780c */ /* 0x040fe20004f21670 */
[----:B------:R0:W-:Y:S01]  /*4d90*/  @!P3 STG.E.U8 desc[UR20][R16.64+0x21], R5 ;  /* 0x000021051000b986 */ /* 0x0001e2000c101114 */
[----:B------:R-:W-:-:S02]  /*4da0*/  ISETP.LT.OR P2, PT, R6, 0x9, !P2 ;  /* 0x000000090600780c */ /* 0x000fc40005741670 */
[C---:B------:R-:W-:Y:S01]  /*4db0*/  ISETP.GE.AND P3, PT, R24.reuse, 0x31, PT ;  /* 0x000000311800780c */ /* 0x040fe20003f66270 */
[----:B------:R-:W-:Y:S01]  /*4dc0*/  @!P6 STG.E.U8 desc[UR20][R14.64+0x28], R65 ;  /* 0x000028410e00e986 */ /* 0x000fe2000c101114 */
[----:B------:R-:W-:Y:S02]  /*4dd0*/  ISETP.GE.AND P0, PT, R24, 0x32, PT ;  /* 0x000000321800780c */ /* 0x000fe40003f06270 */
[----:B------:R-:W-:Y:S01]  /*4de0*/  F2FP.SATFINITE.E5M2.F32.PACK_AB_MERGE_C R63, RZ, R63, RZ ;  /* 0x0000003fff3f723e */ /* 0x000fe200048060ff */
[----:B------:R1:W-:Y:S01]  /*4df0*/  @!P5 STG.E.U8 desc[UR20][R14.64+0x29], R21 ;  /* 0x000029150e00d986 */ /* 0x0003e2000c101114 */
[C---:B------:R-:W-:Y:S02]  /*4e00*/  ISETP.LT.OR P5, PT, R6.reuse, 0x1, !P3 ;  /* 0x000000010600780c */ /* 0x040fe40005fa1670 */
[----:B------:R-:W-:Y:S02]  /*4e10*/  ISETP.LT.OR P6, PT, R6, 0x1, !P0 ;  /* 0x000000010600780c */ /* 0x000fe400047c1670 */
[----:B0-----:R-:W-:Y:S01]  /*4e20*/  F2FP.SATFINITE.E5M2.F32.PACK_AB_MERGE_C R5, RZ, R62, RZ ;  /* 0x0000003eff05723e */ /* 0x001fe200048060ff */
[----:B------:R-:W-:Y:S01]  /*4e30*/  @!P2 STG.E.U8 desc[UR20][R16.64+0x28], R63 ;  /* 0x0000283f1000a986 */ /* 0x000fe2000c101114 */
[----:B------:R-:W-:-:S02]  /*4e40*/  F2FP.SATFINITE.E5M2.F32.PACK_AB_MERGE_C R61, RZ, R61, RZ ;  /* 0x0000003dff3d723e */ /* 0x000fc400048060ff */
[----:B------:R-:W-:Y:S01]  /*4e50*/  ISETP.GE.AND P2, PT, R24, 0x3a, PT ;  /* 0x0000003a1800780c */ /* 0x000fe20003f46270 */
[----:B------:R0:W-:Y:S01]  /*4e60*/  @!P1 STG.E.U8 desc[UR20][R16.64+0x29], R5 ;  /* 0x0000290510009986 */ /* 0x0001e2000c101114 */
[----:B------:R-:W-:Y:S02]  /*4e70*/  ISETP.LT.OR P1, PT, R6, 0x9, !P3 ;  /* 0x000000090600780c */ /* 0x000fe40005f21670 */
[----:B-1----:R-:W-:Y:S01]  /*4e80*/  F2FP.SATFINITE.E5M2.F32.PACK_AB_MERGE_C R21, RZ, R60, RZ ;  /* 0x0000003cff15723e */ /* 0x002fe200048060ff */
[----:B------:R-:W-:Y:S01]  /*4e90*/  @!P5 STG.E.U8 desc[UR20][R14.64+0x30], R61 ;  /* 0x0000303d0e00d986 */ /* 0x000fe2000c101114 */
[----:B------:R-:W-:Y:S02]  /*4ea0*/  ISETP.GE.AND P3, PT, R24, 0x39, PT ;  /* 0x000000391800780c */ /* 0x000fe40003f66270 */
[C---:B------:R-:W-:Y:S01]  /*4eb0*/  ISETP.LT.OR P0, PT, R6.reuse, 0x9, !P0 ;  /* 0x000000090600780c */ /* 0x040fe20004701670 */
[----:B------:R1:W-:Y:S01]  /*4ec0*/  @!P6 STG.E.U8 desc[UR20][R14.64+0x31], R21 ;  /* 0x000031150e00e986 */ /* 0x0003e2000c101114 */
[----:B------:R-:W-:-:S02]  /*4ed0*/  ISETP.LT.OR P5, PT, R6, 0x1, !P3 ;  /* 0x000000010600780c */ /* 0x000fc40005fa1670 */
[C---:B------:R-:W-:Y:S02]  /*4ee0*/  ISETP.LT.OR P6, PT, R6.reuse, 0x1, !P2 ;  /* 0x000000010600780c */ /* 0x040fe400057c1670 */
[C---:B------:R-:W-:Y:S02]  /*4ef0*/  ISETP.LT.OR P3, PT, R6.reuse, 0x9, !P3 ;  /* 0x000000090600780c */ /* 0x040fe40005f61670 */
[----:B------:R-:W-:Y:S02]  /*4f00*/  ISETP.LT.OR P2, PT, R6, 0x9, !P2 ;  /* 0x000000090600780c */ /* 0x000fe40005741670 */
[----:B------:R-:W-:Y:S02]  /*4f10*/  F2FP.SATFINITE.E5M2.F32.PACK_AB_MERGE_C R59, RZ, R59, RZ ;  /* 0x0000003bff3b723e */ /* 0x000fe400048060ff */
[----:B0-----:R-:W-:Y:S02]  /*4f20*/  F2FP.SATFINITE.E5M2.F32.PACK_AB_MERGE_C R5, RZ, R58, RZ ;  /* 0x0000003aff05723e */ /* 0x001fe400048060ff */
[----:B------:R-:W-:Y:S01]  /*4f30*/  F2FP.SATFINITE.E5M2.F32.PACK_AB_MERGE_C R57, RZ, R57, RZ ;  /* 0x00000039ff39723e */ /* 0x000fe200048060ff */
[----:B------:R0:W-:Y:S01]  /*4f40*/  @!P1 STG.E.U8 desc[UR20][R16.64+0x30], R59 ;  /* 0x0000303b10009986 */ /* 0x0001e2000c101114 */
[----:B-1----:R-:W-:-:S02]  /*4f50*/  F2FP.SATFINITE.E5M2.F32.PACK_AB_MERGE_C R21, RZ, R56, RZ ;  /* 0x00000038ff15723e */ /* 0x002fc400048060ff */
[----:B------:R-:W-:Y:S01]  /*4f60*/  F2FP.SATFINITE.E5M2.F32.PACK_AB_MERGE_C R23, RZ, R23, RZ ;  /* 0x00000017ff17723e */ /* 0x000fe200048060ff */
[----:B------:R0:W-:Y:S01]  /*4f70*/  @!P0 STG.E.U8 desc[UR20][R16.64+0x31], R5 ;  /* 0x0000310510008986 */ /* 0x0001e2000c101114 */
[----:B------:R-:W-:-:S03]  /*4f80*/  F2FP.SATFINITE.E5M2.F32.PACK_AB_MERGE_C R25, RZ, R22, RZ ;  /* 0x00000016ff19723e */ /* 0x000fc600048060ff */
[----:B------:R0:W-:Y:S04]  /*4f90*/  @!P5 STG.E.U8 desc[UR20][R14.64+0x38], R57 ;  /* 0x000038390e00d986 */ /* 0x0001e8000c101114 */
[----:B------:R0:W-:Y:S04]  /*4fa0*/  @!P6 STG.E.U8 desc[UR20][R14.64+0x39], R21 ;  /* 0x000039150e00e986 */ /* 0x0001e8000c101114 */
[----:B------:R0:W-:Y:S04]  /*4fb0*/  @!P3 STG.E.U8 desc[UR20][R16.64+0x38], R23 ;  /* 0x000038171000b986 */ /* 0x0001e8000c101114 */
[----:B------:R0:W-:Y:S02]  /*4fc0*/  @!P2 STG.E.U8 desc[UR20][R16.64+0x39], R25 ;  /* 0x000039191000a986 */ /* 0x0001e4000c101114 */
.L_x_101:
[----:B------:R-:W-:Y:S05]  /*4fd0*/  BSYNC B0 ;  /* 0x0000000000007941 */ /* 0x000fea0003800000 */
.L_x_35:
[C---:B------:R-:W-:Y:S01]  /*4fe0*/  LEA R2, P0, R8.reuse, R2, 0x1 ;  /* 0x0000000208027211 */ /* 0x040fe200078008ff */
[----:B------:R-:W-:Y:S01]  /*4ff0*/  ULDC.64 UR6, c[0x0][0x650] ;  /* 0x0001940000067ab9 */ /* 0x000fe20000000a00 */
[----:B-----5:R-:W-:Y:S01]  /*5000*/  IMAD.U32 R4, RZ, RZ, UR12 ;  /* 0x0000000cff047e24 */ /* 0x020fe2000f8e00ff */
[----:B0-----:R-:W-:Y:S01]  /*5010*/  PRMT R14, RZ, 0x7610, R14 ;  /* 0x00007610ff0e7816 */ /* 0x001fe2000000000e */
[----:B------:R-:W-:Y:S01]  /*5020*/  IMAD.MOV.U32 R6, RZ, RZ, -0x1 ;  /* 0xffffffffff067424 */ /* 0x000fe200078e00ff */
[----:B------:R-:W-:Y:S01]  /*5030*/  LEA.HI.X R3, R8, R3, R0, 0x1, P0 ;  /* 0x0000000308037211 */ /* 0x000fe200000f0c00 */
[----:B------:R0:W-:Y:S01]  /*5040*/  SYNCS.ARRIVE.TRANS64.A1T0 RZ, [R4+UR23], RZ ;  /* 0x000000ff04ff79a7 */ /* 0x0001e20008100017 */
[----:B------:R-:W-:Y:S01]  /*5050*/  ISETP.GE.U32.AND P0, PT, R2, UR6, PT ;  /* 0x0000000602007c0c */ /* 0x000fe2000bf06070 */
[----:B------:R-:W-:-:S03]  /*5060*/  IMAD.MOV.U32 R5, RZ, RZ, -0x1 ;  /* 0xffffffffff057424 */ /* 0x000fc600078e00ff */
[----:B------:R-:W-:Y:S01]  /*5070*/  ISETP.GE.U32.AND.EX P0, PT, R3, UR7, PT, P0 ;  /* 0x0000000703007c0c */ /* 0x000fe2000bf06100 */
[----:B0-----:R-:W-:-:S12]  /*5080*/  IMAD.MOV.U32 R4, RZ, RZ, -0x1 ;  /* 0xffffffffff047424 */ /* 0x001fd800078e00ff */
[----:B------:R-:W-:Y:S05]  /*5090*/  @P0 BRA `(.L_x_102) ;  /* 0x0000000400600947 */ /* 0x000fea0003800000 */
[----:B------:R-:W0:Y:S01]  /*50a0*/  S2R R26, SR_CTAID.X ;  /* 0x00000000001a7919 */ /* 0x000e220000002500 */
[----:B--234-:R-:W2:Y:S01]  /*50b0*/  LDC.64 R20, c[0x0][0x628] ;  /* 0x00018a00ff147b82 */ /* 0x01cea20000000a00 */
[----:B------:R-:W-:Y:S01]  /*50c0*/  ULDC UR6, c[0x0][0x150] ;  /* 0x0000540000067ab9 */ /* 0x000fe20000000800 */
[----:B-1----:R-:W-:Y:S01]  /*50d0*/  IMAD.MOV.U32 R16, RZ, RZ, R2 ;  /* 0x000000ffff107224 */ /* 0x002fe200078e0002 */
[----:B------:R-:W1:Y:S01]  /*50e0*/  S2R R28, SR_CTAID.Y ;  /* 0x00000000001c7919 */ /* 0x000e620000002600 */
[----:B------:R-:W-:-:S04]  /*50f0*/  IMAD.MOV.U32 R17, RZ, RZ, R3 ;  /* 0x000000ffff117224 */ /* 0x000fc800078e0003 */
[----:B------:R-:W3:Y:S08]  /*5100*/  LDC R29, c[0x0][0x144] ;  /* 0x00005100ff1d7b82 */ /* 0x000ef00000000800 */
[----:B------:R-:W4:Y:S08]  /*5110*/  LDC R6, c[0x0][0x630] ;  /* 0x00018c00ff067b82 */ /* 0x000f300000000800 */
[----:B------:R-:W1:Y:S01]  /*5120*/  LDC.64 R24, c[0x0][0x620] ;  /* 0x00018800ff187b82 */ /* 0x000e620000000a00 */
[----:B--2---:R-:W-:-:S04]  /*5130*/  ISETP.NE.U32.AND P0, PT, R20, RZ, PT ;  /* 0x000000ff1400720c */ /* 0x004fc80003f05070 */
[----:B------:R-:W-:Y:S02]  /*5140*/  ISETP.NE.AND.EX P0, PT, R21, RZ, PT, P0 ;  /* 0x000000ff1500720c */ /* 0x000fe40003f05300 */
[----:B0-----:R-:W-:-:S05]  /*5150*/  I2FP.F32.U32 R4, R26 ;  /* 0x0000001a00047245 */ /* 0x001fca0000201000 */
[----:B------:R-:W-:-:S04]  /*5160*/  FMUL R4, R4, UR6 ;  /* 0x0000000604047c20 */ /* 0x000fc80008400000 */
[----:B------:R0:W2:Y:S02]  /*5170*/  F2I.U32.TRUNC.NTZ R27, R4 ;  /* 0x00000004001b7305 */ /* 0x0000a4000020f000 */
[----:B---34-:R-:W-:Y:S05]  /*5180*/  @!P0 BRA `(.L_x_103) ;  /* 0x0000000000288947 */ /* 0x018fea0003800000 */
[----:B------:R-:W3:Y:S02]  /*5190*/  LDC R5, c[0x0][0x634] ;  /* 0x00018d00ff057b82 */ /* 0x000ee40000000800 */
[----:B---3--:R-:W-:-:S05]  /*51a0*/  IADD3 R17, P0, R2, R5, RZ ;  /* 0x0000000502117210 */ /* 0x008fca0007f1e0ff */
[----:B------:R-:W-:-:S04]  /*51b0*/  IMAD.X R23, RZ, RZ, R3, P0 ;  /* 0x000000ffff177224 */ /* 0x000fc800000e0603 */
[----:B0-----:R-:W-:-:S04]  /*51c0*/  IMAD.WIDE.U32 R4, R23, R20, RZ ;  /* 0x0000001417047225 */ /* 0x001fc800078e00ff */
[----:B------:R-:W-:-:S04]  /*51d0*/  IMAD.WIDE.U32 R14, P0, R17, R21, R4 ;  /* 0x00000015110e7225 */ /* 0x000fc80007800004 */
[----:B------:R-:W-:-:S04]  /*51e0*/  IMAD.WIDE.U32 R4, R17, R20, RZ ;  /* 0x0000001411047225 */ /* 0x000fc800078e00ff */
[----:B------:R-:W-:Y:S01]  /*51f0*/  IMAD.X R17, RZ, RZ, RZ, P0 ;  /* 0x000000ffff117224 */ /* 0x000fe200000e06ff */
[----:B------:R-:W-:Y:S01]  /*5200*/  IADD3 RZ, P0, R5, R14, RZ ;  /* 0x0000000e05ff7210 */ /* 0x000fe20007f1e0ff */
[----:B------:R-:W-:-:S04]  /*5210*/  IMAD.MOV.U32 R16, RZ, RZ, R15 ;  /* 0x000000ffff107224 */ /* 0x000fc800078e000f */
[----:B------:R-:W-:-:S08]  /*5220*/  IMAD.WIDE.U32.X R16, R23, R21, R16, P0 ;  /* 0x0000001517107225 */ /* 0x000fd000000e0410 */
.L_x_103:
[-CC-:B------:R-:W-:Y:S01]  /*5230*/  SHF.R.U64 R22, R16, R6.reuse, R17.reuse ;  /* 0x0000000610167219 */ /* 0x180fe20000001211 */
[----:B------:R-:W3:Y:S01]  /*5240*/  LDC.64 R32, c[0x0][0x640] ;  /* 0x00019000ff207b82 */ /* 0x000ee20000000a00 */
[----:B0-----:R-:W-:Y:S01]  /*5250*/  SHF.R.U32.HI R4, RZ, R6, R17 ;  /* 0x00000006ff047219 */ /* 0x001fe20000011611 */
[----:B--2---:R-:W-:Y:S01]  /*5260*/  IMAD.MOV R27, RZ, RZ, -R27 ;  /* 0x000000ffff1b7224 */ /* 0x004fe200078e0a1b */
[----:B------:R-:W-:Y:S01]  /*5270*/  IADD3 R15, P0, RZ, -R22, RZ ;  /* 0x80000016ff0f7210 */ /* 0x000fe20007f1e0ff */
[----:B------:R-:W-:Y:S01]  /*5280*/  ULDC UR6, c[0x0][0x154] ;  /* 0x0000550000067ab9 */ /* 0x000fe20000000800 */
[----:B------:R-:W-:Y:S02]  /*5290*/  IMAD.MOV.U32 R17, RZ, RZ, 0x1 ;  /* 0x00000001ff117424 */ /* 0x000fe400078e00ff */
[----:B------:R-:W-:Y:S01]  /*52a0*/  IMAD R27, R29, R27, R26 ;  /* 0x0000001b1d1b7224 */ /* 0x000fe200078e021a */
[----:B------:R-:W0:Y:S01]  /*52b0*/  LDC R14, c[0x0][0x618] ;  /* 0x00018600ff0e7b82 */ /* 0x000e220000000800 */
[----:B------:R-:W-:-:S04]  /*52c0*/  IMAD.X R5, RZ, RZ, ~R4, P0 ;  /* 0x000000ffff057224 */ /* 0x000fc800000e0e04 */
[-C--:B-1----:R-:W-:Y:S02]  /*52d0*/  IMAD R6, R5, R24.reuse, RZ ;  /* 0x0000001805067224 */ /* 0x082fe400078e02ff */
[C---:B------:R-:W-:Y:S01]  /*52e0*/  IMAD.WIDE.U32 R4, R15.reuse, R24, R2 ;  /* 0x000000180f047225 */ /* 0x040fe200078e0002 */
[----:B------:R-:W1:Y:S03]  /*52f0*/  LDC R16, c[0x0][0x608] ;  /* 0x00018200ff107b82 */ /* 0x000e660000000800 */
[----:B------:R-:W-:Y:S01]  /*5300*/  IMAD R15, R15, R25, R6 ;  /* 0x000000190f0f7224 */ /* 0x000fe200078e0206 */
[----:B------:R-:W-:-:S03]  /*5310*/  I2FP.F32.U32 R6, R28 ;  /* 0x0000001c00067245 */ /* 0x000fc60000201000 */
[----:B------:R-:W-:Y:S01]  /*5320*/  IMAD.IADD R5, R5, 0x1, R15 ;  /* 0x0000000105057824 */ /* 0x000fe200078e020f */
[----:B------:R-:W2:Y:S01]  /*5330*/  LDC R30, c[0x0][0x658] ;  /* 0x00019600ff1e7b82 */ /* 0x000ea20000000800 */
[----:B---3--:R-:W-:Y:S01]  /*5340*/  ISETP.NE.U32.AND P0, PT, R32, RZ, PT ;  /* 0x000000ff2000720c */ /* 0x008fe20003f05070 */
[----:B------:R-:W-:-:S03]  /*5350*/  IMAD.MOV.U32 R15, RZ, RZ, -0x1 ;  /* 0xffffffffff0f7424 */ /* 0x000fc600078e00ff */
[----:B------:R-:W-:-:S03]  /*5360*/  ISETP.NE.AND.EX P0, PT, R33, RZ, PT, P0 ;  /* 0x000000ff2100720c */ /* 0x000fc60003f05300 */
[----:B------:R-:W3:Y:S01]  /*5370*/  LDC R25, c[0x0][0x148] ;  /* 0x00005200ff197b82 */ /* 0x000ee20000000800 */
[-CC-:B0-----:R-:W-:Y:S02]  /*5380*/  SHF.R.U64 R20, R4, R14.reuse, R5.reuse ;  /* 0x0000000e04147219 */ /* 0x181fe40000001205 */
[----:B------:R-:W-:Y:S01]  /*5390*/  SHF.R.U32.HI R5, RZ, R14, R5 ;  /* 0x0000000eff057219 */ /* 0x000fe20000011605 */
[----:B------:R-:W-:-:S04]  /*53a0*/  FMUL R14, R6, UR6 ;  /* 0x00000006060e7c20 */ /* 0x000fc80008400000 */
[----:B------:R-:W0:Y:S01]  /*53b0*/  LDC R26, c[0x0][0x600] ;  /* 0x00018000ff1a7b82 */ /* 0x000e220000000800 */
[----:B------:R4:W0:Y:S01]  /*53c0*/  F2I.U32.TRUNC.NTZ R23, R14 ;  /* 0x0000000e00177305 */ /* 0x000822000020f000 */
[-CC-:B-1----:R-:W-:Y:S02]  /*53d0*/  SHF.R.U64 R6, R20, R16.reuse, R5.reuse ;  /* 0x0000001014067219 */ /* 0x182fe40000001205 */
[----:B------:R-:W-:-:S04]  /*53e0*/  SHF.R.U32.HI R5, RZ, R16, R5 ;  /* 0x00000010ff057219 */ /* 0x000fc80000011605 */
[----:B------:R-:W1:Y:S01]  /*53f0*/  LDC R31, c[0x0][0x648] ;  /* 0x00019200ff1f7b82 */ /* 0x000e620000000800 */
[-CC-:B--2---:R-:W-:Y:S02]  /*5400*/  SHF.R.U64 R24, R6, R30.reuse, R5.reuse ;  /* 0x0000001e06187219 */ /* 0x184fe40000001205 */
[-C--:B------:R-:W-:Y:S02]  /*5410*/  SHF.L.U32 R15, R15, R30.reuse, RZ ;  /* 0x0000001e0f0f7219 */ /* 0x080fe400000006ff */
[-C--:B------:R-:W-:Y:S01]  /*5420*/  SHF.R.U32.HI R5, RZ, R30.reuse, R5 ;  /* 0x0000001eff057219 */ /* 0x080fe20000011605 */
[----:B------:R-:W-:Y:S01]  /*5430*/  IMAD.MOV.U32 R4, RZ, RZ, R24 ;  /* 0x000000ffff047224 */ /* 0x000fe200078e0018 */
[----:B------:R-:W-:Y:S01]  /*5440*/  SHF.L.U32 R30, R17, R30, RZ ;  /* 0x0000001e111e7219 */ /* 0x000fe200000006ff */
[----:B------:R-:W2:Y:S01]  /*5450*/  LDC R34, c[0x0][0x638] ;  /* 0x00018e00ff227b82 */ /* 0x000ea20000000800 */
[----:B------:R-:W-:-:S07]  /*5460*/  LOP3.LUT R29, RZ, R15, RZ, 0x33, !PT ;  /* 0x0000000fff1d7212 */ /* 0x000fce00078e33ff */
[----:B------:R-:W0:Y:S01]  /*5470*/  LDC R35, c[0x0][0x610] ;  /* 0x00018400ff237b82 */ /* 0x000e220000000800 */
        /* <DEDUP_REMOVED lines=11> */
.L_x_104:
[----:B-1----:R-:W-:Y:S01]  /*5530*/  SHF.R.U64 R4, R4, R31, R5 ;  /* 0x0000001f04047219 */ /* 0x002fe20000001205 */
[----:B0-----:R-:W-:Y:S01]  /*5540*/  VIADD R17, R26, 0xffffffff ;  /* 0xffffffff1a117836 */ /* 0x001fe20000000000 */
[----:B------:R-:W-:Y:S01]  /*5550*/  LOP3.LUT R15, R6, R29, RZ, 0xc0, !PT ;  /* 0x0000001d060f7212 */ /* 0x000fe200078ec0ff */
[----:B------:R-:W-:Y:S02]  /*5560*/  IMAD.MOV R23, RZ, RZ, -R23 ;  /* 0x000000ffff177224 */ /* 0x000fe400078e0a17 */
[----:B------:R-:W-:Y:S02]  /*5570*/  IMAD.MOV R5, RZ, RZ, -R4 ;  /* 0x000000ffff057224 */ /* 0x000fe400078e0a04 */
[----:B------:R-:W-:Y:S01]  /*5580*/  IMAD R6, R30, R4, R15 ;  /* 0x000000041e067224 */ /* 0x000fe200078e020f */
[----:B------:R-:W-:Y:S01]  /*5590*/  LOP3.LUT R15, R20, R17, RZ, 0xc0, !PT ;  /* 0x00000011140f7212 */ /* 0x000fe200078ec0ff */
[----:B---3--:R-:W-:Y:S02]  /*55a0*/  @P4 IMAD R27, R25, R23, R28 ;  /* 0x00000017191b4224 */ /* 0x008fe400078e021c */
[----:B--2---:R-:W-:-:S02]  /*55b0*/  IMAD R4, R5, R34, R24 ;  /* 0x0000002205047224 */ /* 0x004fc400078e0218 */
[----:B------:R-:W-:Y:S02]  /*55c0*/  IMAD R6, R6, R35, R27 ;  /* 0x0000002306067224 */ /* 0x000fe400078e021b */
[----:B------:R-:W-:Y:S02]  /*55d0*/  IMAD R5, R4, R26, R15 ;  /* 0x0000001a04057224 */ /* 0x000fe400078e020f */
[----:B------:R-:W-:-:S03]  /*55e0*/  IMAD.MOV.U32 R14, RZ, RZ, 0x1 ;  /* 0x00000001ff0e7424 */ /* 0x000fc600078e00ff */
[----:B------:R-:W-:Y:S02]  /*55f0*/  SEL R4, R5, R6, !P4 ;  /* 0x0000000605047207 */ /* 0x000fe40006000000 */
[----:B------:R-:W-:Y:S01]  /*5600*/  SEL R6, R6, R5, !P4 ;  /* 0x0000000506067207 */ /* 0x000fe20006000000 */
[----:B------:R-:W-:-:S07]  /*5610*/  IMAD.MOV.U32 R5, RZ, RZ, R22 ;  /* 0x000000ffff057224 */ /* 0x000fce00078e0016 */
.L_x_102:
[----:B------:R-:W-:Y:S02]  /*5620*/  LOP3.LUT P0, RZ, R14, 0xff, RZ, 0xc0, !PT ;  /* 0x000000ff0eff7812 */ /* 0x000fe4000780c0ff */
[----:B------:R-:W-:-:S11]  /*5630*/  LOP3.LUT R87, R87, 0x1, RZ, 0x3c, !PT ;  /* 0x0000000157577812 */ /* 0x000fd600078e3cff */
[----:B------:R-:W-:Y:S05]  /*5640*/  @P0 BRA `(.L_x_105) ;  /* 0xffffffbc008c0947 */ /* 0x000fea000383ffff */
[----:B------:R-:W-:Y:S05]  /*5650*/  EXIT ;  /* 0x000000000000794d */ /* 0x000fea0003800000 */
.L_x_13:
[----:B------:R-:W-:-:S08]  /*5660*/  ISETP.NE.AND P0, PT, R20, RZ, PT ;  /* 0x000000ff1400720c */ /* 0x000fd00003f05270 */
[----:B-----5:R-:W0:-:S00]  /*5670*/  USETMAXREG.DEALLOC.CTAPOOL 0x28 ;  /* 0x00000028000079c8 */ /* 0x020e0000080e0500 */
[----:B------:R-:W-:Y:S05]  /*5680*/  @P0 EXIT ;  /* 0x000000000000094d */ /* 0x000fea0003800000 */
[----:B0-----:R-:W-:Y:S01]  /*5690*/  LOP3.LUT P0, RZ, R16, 0xff, RZ, 0xc0, !PT ;  /* 0x000000ff10ff7812 */ /* 0x001fe2000780c0ff */
[----:B------:R-:W-:Y:S02]  /*56a0*/  IMAD.MOV.U32 R12, RZ, RZ, 0x1 ;  /* 0x00000001ff0c7424 */ /* 0x000fe400078e00ff */
[----:B------:R-:W-:-:S10]  /*56b0*/  IMAD.MOV.U32 R15, RZ, RZ, RZ ;  /* 0x000000ffff0f7224 */ /* 0x000fd400078e00ff */
[----:B------:R-:W-:Y:S05]  /*56c0*/  @!P0 BRA `(.L_x_106) ;  /* 0x0000000c00008947 */ /* 0x000fea0003800000 */
[----:B------:R-:W-:Y:S01]  /*56d0*/  LOP3.LUT P0, RZ, R11, 0x1f, RZ, 0xc0, !PT ;  /* 0x0000001f0bff7812 */ /* 0x000fe2000780c0ff */
[----:B------:R-:W-:Y:S01]  /*56e0*/  ULDC UR5, c[0x0][0x658] ;  /* 0x0001960000057ab9 */ /* 0x000fe20000000800 */
[----:B------:R-:W-:Y:S01]  /*56f0*/  UMOV UR6, 0xffffffff ;  /* 0xffffffff00067882 */ /* 0x000fe20000000000 */
[----:B------:R-:W-:Y:S01]  /*5700*/  BSSY B0, `(.L_x_106) ;  /* 0x00000bc000007945 */ /* 0x000fe20003800000 */
[----:B------:R-:W-:Y:S01]  /*5710*/  USHF.L.U32 UR6, UR6, UR5, URZ ;  /* 0x0000000506067299 */ /* 0x000fe2000800063f */
[C---:B------:R-:W-:Y:S01]  /*5720*/  ISETP.NE.AND P2, PT, R10.reuse, RZ, PT ;  /* 0x000000ff0a00720c */ /* 0x040fe20003f45270 */
[----:B------:R-:W-:Y:S01]  /*5730*/  IMAD.MOV.U32 R14, RZ, RZ, 0x1 ;  /* 0x00000001ff0e7424 */ /* 0x000fe200078e00ff */
[----:B------:R-:W-:Y:S01]  /*5740*/  ISETP.NE.OR P0, PT, R10, RZ, !P0 ;  /* 0x000000ff0a00720c */ /* 0x000fe20004705670 */
[----:B------:R-:W-:Y:S01]  /*5750*/  IMAD.MOV.U32 R12, RZ, RZ, 0x1 ;  /* 0x00000001ff0c7424 */ /* 0x000fe200078e00ff */
[----:B------:R-:W-:Y:S01]  /*5760*/  LOP3.LUT R13, R7, 0x2, RZ, 0xfc, !PT ;  /* 0x00000002070d7812 */ /* 0x000fe200078efcff */
[----:B------:R-:W-:Y:S01]  /*5770*/  IMAD.MOV.U32 R15, RZ, RZ, RZ ;  /* 0x000000ffff0f7224 */ /* 0x000fe200078e00ff */
[----:B------:R-:W-:Y:S01]  /*5780*/  ULDC UR4, c[0x0][0x600] ;  /* 0x0001800000047ab9 */ /* 0x000fe20000000800 */
[----:B------:R-:W-:Y:S01]  /*5790*/  UMOV UR7, 0x1 ;  /* 0x0000000100077882 */ /* 0x000fe20000000000 */
[----:B------:R-:W-:-:S02]  /*57a0*/  UIADD3 UR22, UR13, 0x1, URZ ;  /* 0x000000010d167890 */ /* 0x000fc4000fffe03f */
[----:B------:R-:W-:Y:S02]  /*57b0*/  UIADD3 UR16, UR4, -0x1, URZ ;  /* 0xffffffff04107890 */ /* 0x000fe4000fffe03f */
[----:B------:R-:W-:Y:S02]  /*57c0*/  USHF.L.U32 UR18, UR7, UR5, URZ ;  /* 0x0000000507127299 */ /* 0x000fe4000800063f */
[----:B------:R-:W-:Y:S01]  /*57d0*/  ULOP3.LUT UR17, URZ, UR6, URZ, 0x33, !UPT ;  /* 0x000000063f117292 */ /* 0x000fe2000f8e333f */
[----:B------:R-:W-:-:S11]  /*57e0*/  ULDC.64 UR20, c[0x0][0x198] ;  /* 0x0000660000147ab9 */ /* 0x000fd60000000a00 */
.L_x_118:
[----:B------:R-:W-:-:S03]  /*57f0*/  UMOV UR4, 0xffffffff ;  /* 0xffffffff00047882 */ /* 0x000fc60000000000 */
[----:B------:R-:W-:Y:S05]  /*5800*/  BRA.DIV UR4, `(.L_x_107) ;  /* 0x0000000e04f47947 */ /* 0x000fea000b800000 */
[----:B------:R-:W-:-:S13]  /*5810*/  ELECT P1, URZ, PT ;  /* 0x00000000003f782f */ /* 0x000fda0003820000 */
.L_x_132:
[----:B------:R-:W0:Y:S01]  /*5820*/  LDC R10, c[0x0][0x28c] ;  /* 0x0000a300ff0a7b82 */ /* 0x000e220000000800 */
[----:B------:R-:W-:Y:S01]  /*5830*/  BSSY B1, `(.L_x_108) ;  /* 0x0000035000017945 */ /* 0x000fe20003800000 */
[----:B0-----:R-:W-:-:S13]  /*5840*/  ISETP.LT.OR P1, PT, R10, 0x1, !P1 ;  /* 0x000000010a00780c */ /* 0x001fda0004f21670 */
[----:B------:R-:W-:Y:S05]  /*5850*/  @P1 BRA `(.L_x_109) ;  /* 0x0000000000c81947 */ /* 0x000fea0003800000 */
[----:B------:R-:W-:Y:S02]  /*5860*/  IMAD.SHL.U32 R16, R4, 0x40, RZ ;  /* 0x0000004004107824 */ /* 0x000fe400078e00ff */
[----:B------:R-:W-:Y:S02]  /*5870*/  IMAD.SHL.U32 R17, R6, 0x40, RZ ;  /* 0x0000004006117824 */ /* 0x000fe400078e00ff */
[----:B------:R-:W-:Y:S02]  /*5880*/  IMAD.MOV.U32 R18, RZ, RZ, RZ ;  /* 0x000000ffff127224 */ /* 0x000fe400078e00ff */
[----:B------:R-:W-:Y:S02]  /*5890*/  IMAD.U32 R20, RZ, RZ, UR22 ;  /* 0x00000016ff147e24 */ /* 0x000fe4000f8e00ff */
[----:B------:R-:W-:Y:S02]  /*58a0*/  IMAD.MOV.U32 R4, RZ, RZ, R12 ;  /* 0x000000ffff047224 */ /* 0x000fe400078e000c */
[----:B------:R-:W-:-:S07]  /*58b0*/  IMAD.MOV.U32 R6, RZ, RZ, R15 ;  /* 0x000000ffff067224 */ /* 0x000fce00078e000f */
.L_x_113:
[----:B------:R-:W0:Y:S01]  /*58c0*/  S2R R11, SR_CgaCtaId ;  /* 0x00000000000b7919 */ /* 0x000e220000008800 */
[----:B------:R-:W-:-:S04]  /*58d0*/  MOV R10, 0x400 ;  /* 0x00000400000a7802 */ /* 0x000fc80000000f00 */
[----:B0-----:R-:W-:Y:S02]  /*58e0*/  LEA R21, R11, R10, 0x18 ;  /* 0x0000000a0b157211 */ /* 0x001fe400078ec0ff */
[----:B------:R-:W-:Y:S01]  /*58f0*/  SHF.L.U32 R10, R4, 0x1f, RZ ;  /* 0x0000001f040a7819 */ /* 0x000fe200000006ff */
[----:B------:R-:W0:Y:S02]  /*5900*/  @!P2 LDC R11, c[0x0][0x500] ;  /* 0x00014000ff0bab82 */ /* 0x000e240000000800 */
[----:B------:R-:W-:-:S04]  /*5910*/  IMAD R19, R6, 0x8, R21 ;  /* 0x0000000806137824 */ /* 0x000fc800078e0215 */
[----:B------:R-:W1:Y:S02]  /*5920*/  SYNCS.PHASECHK.TRANS64.TRYWAIT P1, [R19+URZ+0x28], R10 ;  /* 0x0000280a130075a7 */ /* 0x000e64000802017f */
[----:B-1----:R-:W-:Y:S05]  /*5930*/  @!P1 BRA `(.L_x_110) ;  /* 0x0000000c00c89947 */ /* 0x002fea0003800000 */
.L_x_133:
[----:B-1----:R-:W-:Y:S01]  /*5940*/  PRMT R10, R13, 0x9910, RZ ;  /* 0x000099100d0a7816 */ /* 0x002fe200000000ff */
[----:B0-----:R0:W-:Y:S03]  /*5950*/  @!P2 SYNCS.ARRIVE.TRANS64 RZ, [R19+URZ], R11 ;  /* 0x0000000b13ffa9a7 */ /* 0x0011e6000800003f */
[----:B------:R-:W-:-:S13]  /*5960*/  ISETP.NE.AND P1, PT, R10, 0x2, PT ;  /* 0x000000020a00780c */ /* 0x000fda0003f25270 */
[----:B0-----:R-:W-:Y:S05]  /*5970*/  @P1 BRA `(.L_x_111) ;  /* 0x0000000000041947 */ /* 0x001fea0003800000 */
[----:B------:R-:W-:Y:S01]  /*5980*/  BPT.TRAP 0x1 ;  /* 0x000000040000795c */ /* 0x000fe20000300000 */
.L_x_111:
[----:B------:R-:W-:Y:S05]  /*5990*/  @P0 BRA `(.L_x_112) ;  /* 0x0000000000040947 */ /* 0x000fea0003800000 */
[----:B------:R-:W-:Y:S01]  /*59a0*/  BPT.TRAP 0x1 ;  /* 0x000000040000795c */ /* 0x000fe20000300000 */
.L_x_112:
[----:B------:R-:W-:Y:S01]  /*59b0*/  IMAD R21, R6, 0x2000, R21 ;  /* 0x0000200006157824 */ /* 0x000fe200078e0215 */
[----:B------:R-:W-:Y:S01]  /*59c0*/  R2UR UR9, R19 ;  /* 0x00000000130972ca */ /* 0x000fe200000e0000 */
[----:B------:R-:W-:Y:S01]  /*59d0*/  VIADD R20, R20, 0xffffffff ;  /* 0xffffffff14147836 */ /* 0x000fe20000000000 */
[----:B------:R-:W-:Y:S01]  /*59e0*/  UIADD3 UR4, UP0, UR20, 0xf0, URZ ;  /* 0x000000f014047890 */ /* 0x000fe2000ff1e03f */
[----:B------:R-:W-:Y:S01]  /*59f0*/  R2UR UR11, R17 ;  /* 0x00000000110b72ca */ /* 0x000fe200000e0000 */
[----:B------:R-:W-:Y:S01]  /*5a00*/  UIADD3 UR24, UP1, UR20, 0x1f0, URZ ;  /* 0x000001f014187890 */ /* 0x000fe2000ff3e03f */
[----:B------:R-:W-:Y:S01]  /*5a10*/  R2UR UR8, R21 ;  /* 0x00000000150872ca */ /* 0x000fe200000e0000 */
[----:B------:R-:W-:Y:S01]  /*5a20*/  UIADD3.X UR5, URZ, UR21, URZ, UP0, !UPT ;  /* 0x000000153f057290 */ /* 0x000fe200087fe43f */
[----:B------:R-:W-:Y:S01]  /*5a30*/  R2UR UR10, R18 ;  /* 0x00000000120a72ca */ /* 0x000fe200000e0000 */
[----:B------:R-:W-:Y:S01]  /*5a40*/  VIADD R6, R6, 0x1 ;  /* 0x0000000106067836 */ /* 0x000fe20000000000 */
[----:B------:R-:W-:Y:S01]  /*5a50*/  R2UR UR12, R5 ;  /* 0x00000000050c72ca */ /* 0x000fe200000e0000 */
[----:B------:R-:W-:Y:S01]  /*5a60*/  UIADD3.X UR25, URZ, UR21, URZ, UP1, !UPT ;  /* 0x000000153f197290 */ /* 0x000fe20008ffe43f */
[----:B------:R-:W-:Y:S01]  /*5a70*/  R2UR UR19, R16 ;  /* 0x00000000101372ca */ /* 0x000fe200000e0000 */
[----:B------:R-:W-:Y:S01]  /*5a80*/  UMOV UR6, 0x0 ;  /* 0x0000000000067882 */ /* 0x000fe20000000000 */
[----:B------:R-:W-:Y:S01]  /*5a90*/  ISETP.GT.AND P3, PT, R20, 0x1, PT ;  /* 0x000000011400780c */ /* 0x000fe20003f64270 */
[----:B------:R-:W-:Y:S01]  /*5aa0*/  UMOV UR7, 0x10000000 ;  /* 0x1000000000077882 */ /* 0x000fe20000000000 */
[----:B------:R-:W-:Y:S01]  /*5ab0*/  ISETP.NE.AND P1, PT, R6, 0x5, PT ;  /* 0x000000050600780c */ /* 0x000fe20003f25270 */
[----:B------:R-:W-:-:S02]  /*5ac0*/  VIADD R18, R18, 0x80 ;  /* 0x0000008012127836 */ /* 0x000fc40000000000 */
[----:B------:R-:W-:Y:S01]  /*5ad0*/  UIADD3 UR14, UR8, 0x180, URZ ;  /* 0x00000180080e7890 */ /* 0x000fe2000fffe03f */
[----:B------:R-:W-:Y:S01]  /*5ae0*/  SEL R11, RZ, 0x1, P1 ;  /* 0x00000001ff0b7807 */ /* 0x000fe20000800000 */
[----:B------:R-:W-:Y:S01]  /*5af0*/  UIADD3 UR15, UR8, 0xa180, URZ ;  /* 0x0000a180080f7890 */ /* 0x000fe2000fffe03f */
[----:B------:R-:W-:Y:S02]  /*5b00*/  SEL R6, R6, RZ, P1 ;  /* 0x000000ff06067207 */ /* 0x000fe40000800000 */
[----:B------:R-:W-:Y:S02]  /*5b10*/  LOP3.LUT R4, R4, R11, RZ, 0x3c, !PT ;  /* 0x0000000b04047212 */ /* 0x000fe400078e3cff */
[----:B------:R-:W-:Y:S02]  /*5b20*/  UMOV UR8, UR14 ;  /* 0x0000000e00087c82 */ /* 0x000fe40008000000 */
[----:B------:R0:W-:Y:S02]  /*5b30*/  UTMALDG.3D [UR8], [UR4], desc[UR6] ;  /* 0x00000608040075b4 */ /* 0x0001e40008011000 */
[----:B0-----:R-:W-:Y:S01]  /*5b40*/  UMOV UR8, UR15 ;  /* 0x0000000f00087c82 */ /* 0x001fe20008000000 */
[----:B------:R-:W-:-:S02]  /*5b50*/  UMOV UR11, UR19 ;  /* 0x00000013000b7c82 */ /* 0x000fc40008000000 */
[----:B------:R0:W-:Y:S02]  /*5b60*/  UTMALDG.3D [UR8], [UR24], desc[UR6] ;  /* 0x00000608180075b4 */ /* 0x0001e40008011000 */
[----:B0-----:R-:W-:Y:S05]  /*5b70*/  @P3 BRA `(.L_x_113) ;  /* 0xfffffffc00503947 */ /* 0x001fea000383ffff */
.L_x_109:
[----:B------:R-:W-:Y:S05]  /*5b80*/  BSYNC B1 ;  /* 0x0000000000017941 */ /* 0x000fea0003800000 */
.L_x_108:
[----:B------:R-:W-:Y:S01]  /*5b90*/  LOP3.LUT P5, RZ, R14, 0xff, RZ, 0xc0, !PT ;  /* 0x000000ff0eff7812 */ /* 0x000fe200078ac0ff */
[----:B------:R-:W-:Y:S01]  /*5ba0*/  VIADD R6, R15, UR13 ;  /* 0x0000000d0f067c36 */ /* 0x000fe20008000000 */
[----:B------:R-:W-:Y:S01]  /*5bb0*/  ULDC.64 UR4, c[0x0][0x650] ;  /* 0x0001940000047ab9 */ /* 0x000fe20000000a00 */
[----:B------:R-:W-:Y:S01]  /*5bc0*/  IMAD.U32 R11, RZ, RZ, UR13 ;  /* 0x0000000dff0b7e24 */ /* 0x000fe2000f8e00ff */
[----:B------:R-:W-:Y:S01]  /*5bd0*/  UISETP.GE.U32.AND UP0, UPT, UR13, 0x5, UPT ;  /* 0x000000050d00788c */ /* 0x000fe2000bf06070 */
[----:B------:R-:W-:Y:S01]  /*5be0*/  BSSY B1, `(.L_x_114) ;  /* 0x000006b000017945 */ /* 0x000fe20003800000 */
[----:B------:R-:W-:Y:S02]  /*5bf0*/  ISETP.GT.U32.AND P1, PT, R6, 0x4, PT ;  /* 0x000000040600780c */ /* 0x000fe40003f24070 */
[----:B------:R-:W-:Y:S02]  /*5c00*/  PRMT R14, RZ, 0x7610, R14 ;  /* 0x00007610ff0e7816 */ /* 0x000fe4000000000e */
[----:B------:R-:W-:-:S02]  /*5c10*/  ISETP.LT.U32.AND P1, PT, R11, 0x5, P1 ;  /* 0x000000050b00780c */ /* 0x000fc40000f21070 */
[----:B------:R-:W-:Y:S01]  /*5c20*/  PLOP3.LUT P3, PT, PT, PT, UP0, 0x80, 0x0 ;  /* 0x000000000000781c */ /* 0x000fe20003f6f008 */
[----:B------:R-:W0:Y:S01]  /*5c30*/  @P5 S2R R5, SR_CgaCtaId ;  /* 0x0000000000055919 */ /* 0x000e220000008800 */
[----:B------:R-:W-:-:S04]  /*5c40*/  @P5 MOV R4, 0x400 ;  /* 0x0000040000045802 */ /* 0x000fc80000000f00 */
[----:B0-----:R-:W-:Y:S01]  /*5c50*/  @P5 LEA R10, R5, R4, 0x18 ;  /* 0x00000004050a5211 */ /* 0x001fe200078ec0ff */
[----:B------:R-:W-:-:S03]  /*5c60*/  IMAD.WIDE.U32 R4, R6, -0x33333333, RZ ;  /* 0xcccccccd06047825 */ /* 0x000fc600078e00ff */
[----:B------:R0:W-:Y:S01]  /*5c70*/  @P5 SYNCS.ARRIVE.TRANS64.A1T0 RZ, [R10+URZ+0x88], RZ ;  /* 0x000088ff0aff59a7 */ /* 0x0001e2000810003f */
[----:B------:R-:W-:Y:S01]  /*5c80*/  IADD3 R2, P5, R2, R8, RZ ;  /* 0x0000000802027210 */ /* 0x000fe20007fbe0ff */
[----:B------:R-:W-:Y:S01]  /*5c90*/  IMAD.MOV.U32 R4, RZ, RZ, -0x1 ;  /* 0xffffffffff047424 */ /* 0x000fe200078e00ff */
[----:B------:R-:W-:Y:S02]  /*5ca0*/  SHF.R.U32.HI R11, RZ, 0x2, R5 ;  /* 0x00000002ff0b7819 */ /* 0x000fe40000011605 */
[----:B------:R-:W-:Y:S01]  /*5cb0*/  SEL R5, RZ, 0x1, !P1 ;  /* 0x00000001ff057807 */ /* 0x000fe20004800000 */
[----:B------:R-:W-:Y:S01]  /*5cc0*/  IMAD.X R3, R3, 0x1, R0, P5 ;  /* 0x0000000103037824 */ /* 0x000fe200028e0600 */
[----:B------:R-:W-:Y:S01]  /*5cd0*/  ISETP.GE.U32.AND P1, PT, R2, UR4, PT ;  /* 0x0000000402007c0c */ /* 0x000fe2000bf26070 */
[----:B------:R-:W-:Y:S01]  /*5ce0*/  IMAD R15, R11, -0x5, R6 ;  /* 0xfffffffb0b0f7824 */ /* 0x000fe200078e0206 */
[----:B------:R-:W-:Y:S01]  /*5cf0*/  LOP3.LUT R12, R12, R5, RZ, 0x3c, !PT ;  /* 0x000000050c0c7212 */ /* 0x000fe200078e3cff */
[----:B------:R-:W-:Y:S01]  /*5d00*/  IMAD.MOV.U32 R6, RZ, RZ, -0x1 ;  /* 0xffffffffff067424 */ /* 0x000fe200078e00ff */
[----:B------:R-:W-:Y:S01]  /*5d10*/  ISETP.GE.U32.AND.EX P1, PT, R3, UR5, PT, P1 ;  /* 0x0000000503007c0c */ /* 0x000fe2000bf26110 */
[----:B------:R-:W-:Y:S01]  /*5d20*/  IMAD.MOV.U32 R5, RZ, RZ, -0x1 ;  /* 0xffffffffff057424 */ /* 0x000fe200078e00ff */
[----:B------:R-:W-:-:S02]  /*5d30*/  @P3 LOP3.LUT R12, R12, 0x1, R11, 0x78, !PT ;  /* 0x000000010c0c3812 */ /* 0x000fc400078e780b */
[----:B0-----:R-:W-:-:S09]  /*5d40*/  PRMT R10, RZ, 0x7610, R10 ;  /* 0x00007610ff0a7816 */ /* 0x001fd2000000000a */
[----:B------:R-:W-:Y:S05]  /*5d50*/  @P1 BRA `(.L_x_115) ;  /* 0x00000004004c1947 */ /* 0x000fea0003800000 */
[----:B------:R-:W0:Y:S01]  /*5d60*/  S2R R17, SR_CTAID.X ;  /* 0x0000000000117919 */ /* 0x000e220000002500 */
[----:B------:R-:W-:Y:S01]  /*5d70*/  ULDC.64 UR4, c[0x0][0x628] ;  /* 0x00018a0000047ab9 */ /* 0x000fe20000000a00 */
[----:B------:R-:W1:Y:S01]  /*5d80*/  LDC R18, c[0x0][0x144] ;  /* 0x00005100ff127b82 */ /* 0x000e620000000800 */
[----:B------:R-:W-:Y:S01]  /*5d90*/  ISETP.NE.U32.AND P1, PT, RZ, UR4, PT ;  /* 0x00000004ff007c0c */ /* 0x000fe2000bf25070 */
[----:B------:R-:W2:Y:S01]  /*5da0*/  S2R R6, SR_CTAID.Y ;  /* 0x0000000000067919 */ /* 0x000ea20000002600 */
[----:B------:R-:W-:Y:S01]  /*5db0*/  ULDC UR6, c[0x0][0x150] ;  /* 0x0000540000067ab9 */ /* 0x000fe20000000800 */
[----:B------:R-:W-:Y:S01]  /*5dc0*/  ULDC UR7, c[0x0][0x630] ;  /* 0x00018c0000077ab9 */ /* 0x000fe20000000800 */
[----:B------:R-:W-:Y:S01]  /*5dd0*/  ISETP.NE.AND.EX P1, PT, RZ, UR5, PT, P1 ;  /* 0x00000005ff007c0c */ /* 0x000fe2000bf25310 */
[----:B------:R-:W-:Y:S01]  /*5de0*/  IMAD.MOV.U32 R4, RZ, RZ, R2 ;  /* 0x000000ffff047224 */ /* 0x000fe200078e0002 */
[----:B0-----:R-:W-:-:S05]  /*5df0*/  I2FP.F32.U32 R5, R17 ;  /* 0x0000001100057245 */ /* 0x001fca0000201000 */
[----:B------:R-:W-:Y:S01]  /*5e00*/  FMUL R20, R5, UR6 ;  /* 0x0000000605147c20 */ /* 0x000fe20008400000 */
[----:B------:R-:W-:-:S05]  /*5e10*/  IMAD.MOV.U32 R5, RZ, RZ, R3 ;  /* 0x000000ffff057224 */ /* 0x000fca00078e0003 */
[----:B--2---:R-:W-:Y:S05]  /*5e20*/  @!P1 BRA `(.L_x_116) ;  /* 0x0000000000289947 */ /* 0x004fea0003800000 */
[----:B------:R-:W-:Y:S02]  /*5e30*/  ULDC UR6, c[0x0][0x634] ;  /* 0x00018d0000067ab9 */ /* 0x000fe40000000800 */
[----:B------:R-:W-:-:S05]  /*5e40*/  IADD3 R5, P1, R2, UR6, RZ ;  /* 0x0000000602057c10 */ /* 0x000fca000ff3e0ff */
[----:B------:R-:W-:-:S04]  /*5e50*/  IMAD.X R19, RZ, RZ, R3, P1 ;  /* 0x000000ffff137224 */ /* 0x000fc800008e0603 */
[----:B------:R-:W-:-:S04]  /*5e60*/  IMAD.WIDE.U32 R10, R19, UR4, RZ ;  /* 0x00000004130a7c25 */ /* 0x000fc8000f8e00ff */
[----:B------:R-:W-:-:S04]  /*5e70*/  IMAD.WIDE.U32 R10, P1, R5, UR5, R10 ;  /* 0x00000005050a7c25 */ /* 0x000fc8000f82000a */
[----:B------:R-:W-:-:S04]  /*5e80*/  IMAD.WIDE.U32 R4, R5, UR4, RZ ;  /* 0x0000000405047c25 */ /* 0x000fc8000f8e00ff */
[----:B------:R-:W-:Y:S01]  /*5e90*/  IMAD.MOV.U32 R4, RZ, RZ, R11 ;  /* 0x000000ffff047224 */ /* 0x000fe200078e000b */
[----:B------:R-:W-:Y:S01]  /*5ea0*/  IADD3 RZ, P3, R5, R10, RZ ;  /* 0x0000000a05ff7210 */ /* 0x000fe20007f7e0ff */
[----:B------:R-:W-:-:S04]  /*5eb0*/  IMAD.X R5, RZ, RZ, RZ, P1 ;  /* 0x000000ffff057224 */ /* 0x000fc800008e06ff */
[----:B------:R-:W-:-:S08]  /*5ec0*/  IMAD.WIDE.U32.X R4, R19, UR5, R4, P3 ;  /* 0x0000000513047c25 */ /* 0x000fd000098e0404 */
.L_x_116:
[--C-:B------:R-:W-:Y:S01]  /*5ed0*/  SHF.R.U64 R16, R4, UR7, R5.reuse ;  /* 0x0000000704107c19 */ /* 0x100fe20008001205 */
[----:B------:R-:W0:Y:S01]  /*5ee0*/  F2I.U32.TRUNC.NTZ R20, R20 ;  /* 0x0000001400147305 */ /* 0x000e22000020f000 */
[----:B------:R-:W-:Y:S01]  /*5ef0*/  SHF.R.U32.HI R4, RZ, UR7, R5 ;  /* 0x00000007ff047c19 */ /* 0x000fe20008011605 */
[----:B------:R-:W-:Y:S01]  /*5f00*/  ULDC.64 UR4, c[0x0][0x620] ;  /* 0x0001880000047ab9 */ /* 0x000fe20000000a00 */
[----:B------:R-:W-:Y:S01]  /*5f10*/  IADD3 R11, P1, RZ, -R16, RZ ;  /* 0x80000010ff0b7210 */ /* 0x000fe20007f3e0ff */
[----:B------:R-:W-:Y:S01]  /*5f20*/  ULDC.64 UR6, c[0x0][0x640] ;  /* 0x0001900000067ab9 */ /* 0x000fe20000000a00 */
[----:B------:R-:W2:Y:S03]  /*5f30*/  LDC R21, c[0x0][0x148] ;  /* 0x00005200ff157b82 */ /* 0x000ea60000000800 */
[----:B------:R-:W-:Y:S01]  /*5f40*/  IMAD.X R4, RZ, RZ, ~R4, P1 ;  /* 0x000000ffff047224 */ /* 0x000fe200008e0e04 */
[----:B------:R-:W-:-:S03]  /*5f50*/  ISETP.NE.U32.AND P1, PT, RZ, UR6, PT ;  /* 0x00000006ff007c0c */ /* 0x000fc6000bf25070 */
[----:B------:R-:W-:Y:S01]  /*5f60*/  IMAD R10, R4, UR4, RZ ;  /* 0x00000004040a7c24 */ /* 0x000fe2000f8e02ff */
[----:B------:R-:W-:Y:S01]  /*5f70*/  ISETP.NE.AND.EX P1, PT, RZ, UR7, PT, P1 ;  /* 0x00000007ff007c0c */ /* 0x000fe2000bf25310 */
[----:B------:R-:W-:Y:S01]  /*5f80*/  IMAD.WIDE.U32 R4, R11, UR4, R2 ;  /* 0x000000040b047c25 */ /* 0x000fe2000f8e0002 */
[----:B------:R-:W-:-:S03]  /*5f90*/  ULDC UR4, c[0x0][0x618] ;  /* 0x0001860000047ab9 */ /* 0x000fc60000000800 */
[----:B------:R-:W-:Y:S01]  /*5fa0*/  IMAD R11, R11, UR5, R10 ;  /* 0x000000050b0b7c24 */ /* 0x000fe2000f8e020a */
[----:B------:R-:W-:Y:S01]  /*5fb0*/  ULDC UR5, c[0x0][0x154] ;  /* 0x0000550000057ab9 */ /* 0x000fe20000000800 */
[----:B0-----:R-:W-:Y:S02]  /*5fc0*/  IMAD.MOV R10, RZ, RZ, -R20 ;  /* 0x000000ffff0a7224 */ /* 0x001fe400078e0a14 */
[----:B------:R-:W-:Y:S02]  /*5fd0*/  IMAD.IADD R5, R5, 0x1, R11 ;  /* 0x0000000105057824 */ /* 0x000fe400078e020b */
[----:B-1----:R-:W-:Y:S01]  /*5fe0*/  IMAD R17, R18, R10, R17 ;  /* 0x0000000a12117224 */ /* 0x002fe200078e0211 */
[----:B------:R-:W-:Y:S02]  /*5ff0*/  I2FP.F32.U32 R10, R6 ;  /* 0x00000006000a7245 */ /* 0x000fe40000201000 */
[--C-:B------:R-:W-:Y:S02]  /*6000*/  SHF.R.U64 R18, R4, UR4, R5.reuse ;  /* 0x0000000404127c19 */ /* 0x100fe40008001205 */
[----:B------:R-:W-:Y:S01]  /*6010*/  SHF.R.U32.HI R5, RZ, UR4, R5 ;  /* 0x00000004ff057c19 */ /* 0x000fe20008011605 */
[----:B------:R-:W-:Y:S01]  /*6020*/  FMUL R10, R10, UR5 ;  /* 0x000000050a0a7c20 */ /* 0x000fe20008400000 */
[----:B------:R-:W-:-:S02]  /*6030*/  ULDC UR4, c[0x0][0x608] ;  /* 0x0001820000047ab9 */ /* 0x000fc40000000800 */
[--C-:B------:R-:W-:Y:S01]  /*6040*/  SHF.R.U64 R20, R18, UR4, R5.reuse ;  /* 0x0000000412147c19 */ /* 0x100fe20008001205 */
[----:B------:R0:W1:Y:S01]  /*6050*/  F2I.U32.TRUNC.NTZ R22, R10 ;  /* 0x0000000a00167305 */ /* 0x000062000020f000 */
[----:B------:R-:W-:Y:S01]  /*6060*/  SHF.R.U32.HI R5, RZ, UR4, R5 ;  /* 0x00000004ff057c19 */ /* 0x000fe20008011605 */
[----:B------:R-:W-:-:S03]  /*6070*/  ULDC UR4, c[0x0][0x658] ;  /* 0x0001960000047ab9 */ /* 0x000fc60000000800 */
[--C-:B------:R-:W-:Y:S02]  /*6080*/  SHF.R.U64 R19, R20, UR4, R5.reuse ;  /* 0x0000000414137c19 */ /* 0x100fe40008001205 */
[----:B------:R-:W-:-:S03]  /*6090*/  SHF.R.U32.HI R23, RZ, UR4, R5 ;  /* 0x00000004ff177c19 */ /* 0x000fc60008011605 */
[----:B------:R-:W-:Y:S02]  /*60a0*/  IMAD.MOV.U32 R4, RZ, RZ, R19 ;  /* 0x000000ffff047224 */ /* 0x000fe400078e0013 */
[----:B------:R-:W-:Y:S01]  /*60b0*/  IMAD.MOV.U32 R5, RZ, RZ, R23 ;  /* 0x000000ffff057224 */ /* 0x000fe200078e0017 */
[----:B0-----:R-:W-:Y:S06]  /*60c0*/  @!P1 BRA `(.L_x_117) ;  /* 0x0000000000289947 */ /* 0x001fec0003800000 */
        /* <DEDUP_REMOVED lines=10> */
.L_x_117:
[----:B------:R-:W-:Y:S01]  /*6170*/  ULDC UR4, c[0x0][0x648] ;  /* 0x0001920000047ab9 */ /* 0x000fe20000000800 */
[----:B-1----:R-:W-:Y:S01]  /*6180*/  IMAD.MOV R22, RZ, RZ, -R22 ;  /* 0x000000ffff167224 */ /* 0x002fe200078e0a16 */
[----:B------:R-:W-:Y:S01]  /*6190*/  SHF.R.U64 R5, R4, UR4, R5 ;  /* 0x0000000404057c19 */ /* 0x000fe20008001205 */
[----:B------:R-:W-:Y:S01]  /*61a0*/  ULDC UR4, c[0x0][0x638] ;  /* 0x00018e0000047ab9 */ /* 0x000fe20000000800 */
[----:B------:R-:W-:Y:S01]  /*61b0*/  LOP3.LUT R4, R20, UR17, RZ, 0xc0, !PT ;  /* 0x0000001114047c12 */ /* 0x000fe2000f8ec0ff */
[----:B--2---:R-:W-:Y:S01]  /*61c0*/  @P4 IMAD R17, R21, R22, R6 ;  /* 0x0000001615114224 */ /* 0x004fe200078e0206 */
[----:B------:R-:W-:Y:S01]  /*61d0*/  LOP3.LUT R18, R18, UR16, RZ, 0xc0, !PT ;  /* 0x0000001012127c12 */ /* 0x000fe2000f8ec0ff */
[----:B------:R-:W-:Y:S01]  /*61e0*/  IMAD.MOV R6, RZ, RZ, -R5 ;  /* 0x000000ffff067224 */ /* 0x000fe200078e0a05 */
[----:B------:R-:W-:Y:S01]  /*61f0*/  ULDC UR5, c[0x0][0x610] ;  /* 0x0001840000057ab9 */ /* 0x000fe20000000800 */
[----:B------:R-:W-:Y:S02]  /*6200*/  IMAD R4, R5, UR18, R4 ;  /* 0x0000001205047c24 */ /* 0x000fe4000f8e0204 */
[----:B------:R-:W-:Y:S01]  /*6210*/  IMAD R19, R6, UR4, R19 ;  /* 0x0000000406137c24 */ /* 0x000fe2000f8e0213 */
[----:B------:R-:W-:Y:S01]  /*6220*/  ULDC UR4, c[0x0][0x600] ;  /* 0x0001800000047ab9 */ /* 0x000fe20000000800 */
[----:B------:R-:W-:-:S02]  /*6230*/  IMAD R17, R4, UR5, R17 ;  /* 0x0000000504117c24 */ /* 0x000fc4000f8e0211 */
[----:B------:R-:W-:Y:S02]  /*6240*/  IMAD R6, R19, UR4, R18 ;  /* 0x0000000413067c24 */ /* 0x000fe4000f8e0212 */
[----:B------:R-:W-:Y:S02]  /*6250*/  IMAD.MOV.U32 R10, RZ, RZ, 0x1 ;  /* 0x00000001ff0a7424 */ /* 0x000fe400078e00ff */
[----:B------:R-:W-:Y:S01]  /*6260*/  IMAD.MOV.U32 R5, RZ, RZ, R16 ;  /* 0x000000ffff057224 */ /* 0x000fe200078e0010 */
[----:B------:R-:W-:Y:S02]  /*6270*/  SEL R4, R6, R17, !P4 ;  /* 0x0000001106047207 */ /* 0x000fe40006000000 */
[----:B------:R-:W-:-:S07]  /*6280*/  SEL R6, R17, R6, !P4 ;  /* 0x0000000611067207 */ /* 0x000fce0006000000 */
.L_x_115:
[----:B------:R-:W-:Y:S05]  /*6290*/  BSYNC B1 ;  /* 0x0000000000017941 */ /* 0x000fea0003800000 */
.L_x_114:
[----:B------:R-:W-:-:S13]  /*62a0*/  LOP3.LUT P1, RZ, R10, 0xff, RZ, 0xc0, !PT ;  /* 0x000000ff0aff7812 */ /* 0x000fda000782c0ff */
[----:B------:R-:W-:Y:S05]  /*62b0*/  @P1 BRA `(.L_x_118) ;  /* 0xfffffff4004c1947 */ /* 0x000fea000383ffff */
[----:B------:R-:W-:Y:S05]  /*62c0*/  BSYNC B0 ;  /* 0x0000000000007941 */ /* 0x000fea0003800000 */
.L_x_106:
[----:B------:R-:W-:-:S03]  /*62d0*/  UMOV UR4, 0xffffffff ;  /* 0xffffffff00047882 */ /* 0x000fc60000000000 */
[----:B------:R-:W-:Y:S05]  /*62e0*/  BRA.DIV UR4, `(.L_x_119) ;  /* 0x0000000604707947 */ /* 0x000fea000b800000 */
[----:B------:R-:W-:-:S13]  /*62f0*/  ELECT P0, URZ, PT ;  /* 0x00000000003f782f */ /* 0x000fda0003800000 */
.L_x_136:
[----:B------:R-:W-:Y:S04]  /*6300*/  BSSY B0, `(.L_x_120) ;  /* 0x0000034000007945 */ /* 0x000fe80003800000 */
[----:B------:R-:W-:Y:S05]  /*6310*/  @!P0 BRA `(.L_x_121) ;  /* 0x0000000000c88947 */ /* 0x000fea0003800000 */
[----:B------:R-:W-:-:S04]  /*6320*/  LOP3.LUT R7, R7, 0x2, RZ, 0xfc, !PT ;  /* 0x0000000207077812 */ /* 0x000fc800078efcff */
[----:B------:R-:W-:-:S13]  /*6330*/  ISETP.NE.AND P0, PT, R7, 0x3, PT ;  /* 0x000000030700780c */ /* 0x000fda0003f05270 */
[----:B------:R-:W-:Y:S05]  /*6340*/  @!P0 BRA `(.L_x_122) ;  /* 0x0000000000048947 */ /* 0x000fea0003800000 */
[----:B------:R-:W-:Y:S01]  /*6350*/  BPT.TRAP 0x1 ;  /* 0x000000040000795c */ /* 0x000fe20000300000 */
.L_x_122:
[----:B------:R-:W0:Y:S01]  /*6360*/  S2R R3, SR_CgaCtaId ;  /* 0x0000000000037919 */ /* 0x000e220000008800 */
[----:B------:R-:W-:Y:S02]  /*6370*/  MOV R0, 0x400 ;  /* 0x0000040000007802 */ /* 0x000fe40000000f00 */
[----:B------:R-:W-:Y:S02]  /*6380*/  SHF.L.U32 R2, R12, 0x1f, RZ ;  /* 0x0000001f0c027819 */ /* 0x000fe400000006ff */
[----:B0-----:R-:W-:-:S05]  /*6390*/  LEA R0, R3, R0, 0x18 ;  /* 0x0000000003007211 */ /* 0x001fca00078ec0ff */
[----:B------:R-:W-:-:S04]  /*63a0*/  VIADD R0, R0, 0x28 ;  /* 0x0000002800007836 */ /* 0x000fc80000000000 */
[C---:B------:R-:W-:Y:S02]  /*63b0*/  IMAD R5, R15.reuse, 0x8, R0 ;  /* 0x000000080f057824 */ /* 0x040fe400078e0200 */
[----:B------:R-:W-:Y:S02]  /*63c0*/  VIADD R15, R15, 0x1 ;  /* 0x000000010f0f7836 */ /* 0x000fe40000000000 */
[----:B------:R-:W0:Y:S03]  /*63d0*/  SYNCS.PHASECHK.TRANS64.TRYWAIT P0, [R5+URZ], R2 ;  /* 0x00000002050075a7 */ /* 0x000e26000800017f */
[----:B------:R-:W-:-:S04]  /*63e0*/  ISETP.NE.AND P1, PT, R15, 0x5, PT ;  /* 0x000000050f00780c */ /* 0x000fc80003f25270 */
[----:B------:R-:W-:Y:S02]  /*63f0*/  SEL R3, RZ, 0x1, P1 ;  /* 0x00000001ff037807 */ /* 0x000fe40000800000 */
[----:B------:R-:W-:Y:S02]  /*6400*/  SEL R15, R15, RZ, P1 ;  /* 0x000000ff0f0f7207 */ /* 0x000fe40000800000 */
[----:B------:R-:W-:-:S03]  /*6410*/  LOP3.LUT R12, R12, R3, RZ, 0x3c, !PT ;  /* 0x000000030c0c7212 */ /* 0x000fc600078e3cff */
[----:B------:R-:W-:Y:S01]  /*6420*/  IMAD R7, R15, 0x8, R0 ;  /* 0x000000080f077824 */ /* 0x000fe200078e0200 */
[----:B------:R-:W-:Y:S01]  /*6430*/  SHF.L.U32 R4, R12, 0x1f, RZ ;  /* 0x0000001f0c047819 */ /* 0x000fe200000006ff */
[----:B0-----:R-:W-:Y:S06]  /*6440*/  @!P0 BRA `(.L_x_123) ;  /* 0x00000004003c8947 */ /* 0x001fec0003800000 */
.L_x_137:
[----:B------:R-:W1:Y:S01]  /*6450*/  SYNCS.PHASECHK.TRANS64.TRYWAIT P0, [R7+URZ], R4 ;  /* 0x00000004070075a7 */ /* 0x000e62000800017f */
[----:B0-----:R-:W-:-:S05]  /*6460*/  VIADD R2, R15, 0x1 ;  /* 0x000000010f027836 */ /* 0x001fca0000000000 */
[----:B------:R-:W-:-:S04]  /*6470*/  ISETP.NE.AND P1, PT, R2, 0x5, PT ;  /* 0x000000050200780c */ /* 0x000fc80003f25270 */
[----:B------:R-:W-:Y:S02]  /*6480*/  SEL R3, RZ, 0x1, P1 ;  /* 0x00000001ff037807 */ /* 0x000fe40000800000 */
[----:B------:R-:W-:Y:S02]  /*6490*/  SEL R9, R2, RZ, P1 ;  /* 0x000000ff02097207 */ /* 0x000fe40000800000 */
[----:B------:R-:W-:-:S03]  /*64a0*/  LOP3.LUT R12, R12, R3, RZ, 0x3c, !PT ;  /* 0x000000030c0c7212 */ /* 0x000fc600078e3cff */
[----:B------:R-:W-:Y:S01]  /*64b0*/  IMAD R8, R9, 0x8, R0 ;  /* 0x0000000809087824 */ /* 0x000fe200078e0200 */
[----:B------:R-:W-:Y:S01]  /*64c0*/  SHF.L.U32 R5, R12, 0x1f, RZ ;  /* 0x0000001f0c057819 */ /* 0x000fe200000006ff */
[----:B-1----:R-:W-:Y:S06]  /*64d0*/  @!P0 BRA `(.L_x_124) ;  /* 0x00000004002c8947 */ /* 0x002fec0003800000 */
.L_x_138:
[----:B------:R-:W1:Y:S01]  /*64e0*/  SYNCS.PHASECHK.TRANS64.TRYWAIT P0, [R8+URZ], R5 ;  /* 0x00000005080075a7 */ /* 0x000e62000800017f */
[----:B------:R-:W-:-:S05]  /*64f0*/  VIADD R2, R9, 0x1 ;  /* 0x0000000109027836 */ /* 0x000fca0000000000 */
[----:B------:R-:W-:-:S04]  /*6500*/  ISETP.NE.AND P1, PT, R2, 0x5, PT ;  /* 0x000000050200780c */ /* 0x000fc80003f25270 */
[----:B------:R-:W-:Y:S02]  /*6510*/  SEL R3, RZ, 0x1, P1 ;  /* 0x00000001ff037807 */ /* 0x000fe40000800000 */
[----:B0-----:R-:W-:Y:S02]  /*6520*/  SEL R7, R2, RZ, P1 ;  /* 0x000000ff02077207 */ /* 0x001fe40000800000 */
[----:B------:R-:W-:-:S03]  /*6530*/  LOP3.LUT R9, R12, R3, RZ, 0x3c, !PT ;  /* 0x000000030c097212 */ /* 0x000fc600078e3cff */
[----:B------:R-:W-:Y:S01]  /*6540*/  IMAD R11, R7, 0x8, R0 ;  /* 0x00000008070b7824 */ /* 0x000fe200078e0200 */
[----:B------:R-:W-:Y:S01]  /*6550*/  SHF.L.U32 R6, R9, 0x1f, RZ ;  /* 0x0000001f09067819 */ /* 0x000fe200000006ff */
[----:B-1----:R-:W-:Y:S06]  /*6560*/  @!P0 BRA `(.L_x_125) ;  /* 0x00000004001c8947 */ /* 0x002fec0003800000 */
.L_x_139:
[----:B------:R-:W1:Y:S01]  /*6570*/  SYNCS.PHASECHK.TRANS64.TRYWAIT P0, [R11+URZ], R6 ;  /* 0x000000060b0075a7 */ /* 0x000e62000800017f */
[----:B------:R-:W-:-:S05]  /*6580*/  VIADD R2, R7, 0x1 ;  /* 0x0000000107027836 */ /* 0x000fca0000000000 */
[----:B------:R-:W-:-:S04]  /*6590*/  ISETP.NE.AND P1, PT, R2, 0x5, PT ;  /* 0x000000050200780c */ /* 0x000fc80003f25270 */
[----:B------:R-:W-:Y:S02]  /*65a0*/  SEL R4, RZ, 0x1, P1 ;  /* 0x00000001ff047807 */ /* 0x000fe40000800000 */
[----:B------:R-:W-:Y:S02]  /*65b0*/  SEL R3, R2, RZ, P1 ;  /* 0x000000ff02037207 */ /* 0x000fe40000800000 */
[----:B------:R-:W-:Y:S01]  /*65c0*/  LOP3.LUT R4, R9, R4, RZ, 0x3c, !PT ;  /* 0x0000000409047212 */ /* 0x000fe200078e3cff */
[----:B-1----:R-:W-:Y:S06]  /*65d0*/  @!P0 BRA `(.L_x_126) ;  /* 0x0000000400148947 */ /* 0x002fec0003800000 */
.L_x_140:
[----:B------:R-:W-:Y:S01]  /*65e0*/  IMAD R3, R3, 0x8, R0 ;  /* 0x0000000803037824 */ /* 0x000fe200078e0200 */
[----:B------:R-:W-:-:S07]  /*65f0*/  SHF.L.U32 R0, R4, 0x1f, RZ ;  /* 0x0000001f04007819 */ /* 0x000fce00000006ff */
.L_x_127:
[----:B--2---:R2:W3:Y:S02]  /*6600*/  SYNCS.PHASECHK.TRANS64.TRYWAIT P0, [R3+URZ], R0 ;  /* 0x00000000030075a7 */ /* 0x0044e4000800017f */
[----:B---3--:R-:W-:Y:S05]  /*6610*/  @!P0 NANOSLEEP.SYNCS 0x989680 ;  /* 0x009896800000895d */ /* 0x008fea0003900000 */
[----:B------:R-:W3:Y:S02]  /*6620*/  @!P0 SYNCS.PHASECHK.TRANS64 P0, [R3+URZ], R0 ;  /* 0x00000000030085a7 */ /* 0x000ee4000800007f */
[----:B---3--:R-:W-:Y:S05]  /*6630*/  @!P0 BRA `(.L_x_127) ;  /* 0xfffffffc00f08947 */ /* 0x008fea000383ffff */
.L_x_121:
[----:B------:R-:W-:Y:S05]  /*6640*/  BSYNC B0 ;  /* 0x0000000000007941 */ /* 0x000fea0003800000 */
.L_x_120:
[----:B------:R-:W-:Y:S05]  /*6650*/  EXIT ;  /* 0x000000000000794d */ /* 0x000fea0003800000 */
.L_x_15:
[----:B0-----:R-:W-:-:S04]  /*6660*/  IMAD.U32 R15, RZ, RZ, UR11 ;  /* 0x0000000bff0f7e24 */ /* 0x001fc8000f8e00ff */
[----:B------:R0:W1:Y:S03]  /*6670*/  SYNCS.PHASECHK.TRANS64.TRYWAIT P0, [R15+URZ+-0x8], R14 ;  /* 0xfffff80e0f0075a7 */ /* 0x000066000800017f */
[----:B-1----:R-:W-:Y:S05]  /*6680*/  @!P0 NANOSLEEP.SYNCS 0x989680 ;  /* 0x009896800000895d */ /* 0x002fea0003900000 */
[----:B------:R-:W1:Y:S02]  /*6690*/  @!P0 SYNCS.PHASECHK.TRANS64 P0, [R15+URZ+-0x8], R14 ;  /* 0xfffff80e0f0085a7 */ /* 0x000e64000800007f */
[----:B-1----:R-:W-:Y:S05]  /*66a0*/  @!P0 BRA `(.L_x_15) ;  /* 0xfffffffc00ec8947 */ /* 0x002fea000383ffff */
[----:B------:R-:W-:Y:S05]  /*66b0*/  BRA `(.L_x_128) ;  /* 0xffffffac008c7947 */ /* 0x000fea000383ffff */
.L_x_20:
[----:B-1----:R-:W-:-:S04]  /*66c0*/  IMAD.U32 R15, RZ, RZ, UR6 ;  /* 0x00000006ff0f7e24 */ /* 0x002fc8000f8e00ff */
[----:B------:R1:W2:Y:S03]  /*66d0*/  SYNCS.PHASECHK.TRANS64.TRYWAIT P0, [R15+URZ], R14 ;  /* 0x0000000e0f0075a7 */ /* 0x0002a6000800017f */
[----:B--2---:R-:W-:Y:S05]  /*66e0*/  @!P0 NANOSLEEP.SYNCS 0x989680 ;  /* 0x009896800000895d */ /* 0x004fea0003900000 */
[----:B------:R-:W2:Y:S02]  /*66f0*/  @!P0 SYNCS.PHASECHK.TRANS64 P0, [R15+URZ], R14 ;  /* 0x0000000e0f0085a7 */ /* 0x000ea4000800007f */
[----:B--2---:R-:W-:Y:S05]  /*6700*/  @!P0 BRA `(.L_x_20) ;  /* 0xfffffffc00ec8947 */ /* 0x004fea000383ffff */
[----:B------:R-:W-:Y:S05]  /*6710*/  BRA `(.L_x_19) ;  /* 0xffffffb000347947 */ /* 0x000fea000383ffff */
.L_x_26:
[----:B-1----:R-:W-:-:S04]  /*6720*/  IMAD.U32 R16, RZ, RZ, UR16 ;  /* 0x00000010ff107e24 */ /* 0x002fc8000f8e00ff */
[----:B------:R1:W2:Y:S03]  /*6730*/  SYNCS.PHASECHK.TRANS64.TRYWAIT P0, [R16+URZ], R15 ;  /* 0x0000000f100075a7 */ /* 0x0002a6000800017f */
[----:B--2---:R-:W-:Y:S05]  /*6740*/  @!P0 NANOSLEEP.SYNCS 0x989680 ;  /* 0x009896800000895d */ /* 0x004fea0003900000 */
[----:B------:R-:W2:Y:S02]  /*6750*/  @!P0 SYNCS.PHASECHK.TRANS64 P0, [R16+URZ], R15 ;  /* 0x0000000f100085a7 */ /* 0x000ea4000800007f */
[----:B--2---:R-:W-:Y:S05]  /*6760*/  @!P0 BRA `(.L_x_26) ;  /* 0xfffffffc00ec8947 */ /* 0x004fea000383ffff */
[----:B------:R-:W-:Y:S05]  /*6770*/  BRA `(.L_x_25) ;  /* 0xffffffb400b87947 */ /* 0x000fea000383ffff */
.L_x_34:
[----:B0-----:R-:W-:-:S04]  /*6780*/  IMAD.U32 R15, RZ, RZ, UR11 ;  /* 0x0000000bff0f7e24 */ /* 0x001fc8000f8e00ff */
[----:B------:R0:W1:Y:S03]  /*6790*/  SYNCS.PHASECHK.TRANS64.TRYWAIT P0, [R15+URZ+0x8], R14 ;  /* 0x0000080e0f0075a7 */ /* 0x000066000800017f */
[----:B-1----:R-:W-:Y:S05]  /*67a0*/  @!P0 NANOSLEEP.SYNCS 0x989680 ;  /* 0x009896800000895d */ /* 0x002fea0003900000 */
[----:B------:R-:W1:Y:S02]  /*67b0*/  @!P0 SYNCS.PHASECHK.TRANS64 P0, [R15+URZ+0x8], R14 ;  /* 0x0000080e0f0085a7 */ /* 0x000e64000800007f */
[----:B-1----:R-:W-:Y:S05]  /*67c0*/  @!P0 BRA `(.L_x_34) ;  /* 0xfffffffc00ec8947 */ /* 0x002fea000383ffff */
[----:B------:R-:W-:Y:S05]  /*67d0*/  BRA `(.L_x_129) ;  /* 0xffffffc000207947 */ /* 0x000fea000383ffff */
.L_x_107:
[----:B------:R-:W-:Y:S01]  /*67e0*/  BSSY B1, `(.L_x_130) ;  /* 0x0000006000017945 */ /* 0x000fe20003800000 */
[----:B------:R-:W-:-:S07]  /*67f0*/  IMAD.MOV.U32 R10, RZ, RZ, -0x1 ;  /* 0xffffffffff0a7424 */ /* 0x000fce00078e00ff */
[----:B------:R-:W-:Y:S05]  /*6800*/  WARPSYNC.COLLECTIVE R10, `(.L_x_131) ;  /* 0x000000000a0c7348 */ /* 0x000fea0003c00000 */
[----:B------:R-:W-:Y:S02]  /*6810*/  ELECT P1, UR62, PT ;  /* 0x00000000003e782f */ /* 0x000fe40003820000 */
[----:B------:R-:W-:Y:S01]  /*6820*/  MOV R10, UR62 ;  /* 0x0000003e000a7c02 */ /* 0x000fe20008000f00 */
[----:B------:R-:W-:Y:S10]  /*6830*/  ENDCOLLECTIVE ;  /* 0x000000000000791b */ /* 0x000ff40003800000 */
.L_x_131:
[----:B------:R-:W-:Y:S05]  /*6840*/  BSYNC B1 ;  /* 0x0000000000017941 */ /* 0x000fea0003800000 */
.L_x_130:
[----:B------:R-:W-:Y:S05]  /*6850*/  BRA `(.L_x_132) ;  /* 0xffffffec00f07947 */ /* 0x000fea000383ffff */
.L_x_110:
[----:B-1----:R1:W2:Y:S02]  /*6860*/  SYNCS.PHASECHK.TRANS64.TRYWAIT P1, [R19+URZ+0x28], R10 ;  /* 0x0000280a130075a7 */ /* 0x0022a4000802017f */
[----:B--2---:R-:W-:Y:S05]  /*6870*/  @!P1 NANOSLEEP.SYNCS 0x989680 ;  /* 0x009896800000995d */ /* 0x004fea0003900000 */
[----:B------:R-:W2:Y:S02]  /*6880*/  @!P1 SYNCS.PHASECHK.TRANS64 P1, [R19+URZ+0x28], R10 ;  /* 0x0000280a130095a7 */ /* 0x000ea4000802007f */
[----:B--2---:R-:W-:Y:S05]  /*6890*/  @!P1 BRA `(.L_x_110) ;  /* 0xfffffffc00f09947 */ /* 0x004fea000383ffff */
[----:B------:R-:W-:Y:S05]  /*68a0*/  BRA `(.L_x_133) ;  /* 0xfffffff000247947 */ /* 0x000fea000383ffff */
.L_x_119:
[----:B------:R-:W-:Y:S01]  /*68b0*/  BSSY B0, `(.L_x_134) ;  /* 0x0000006000007945 */ /* 0x000fe20003800000 */
[----:B------:R-:W-:-:S07]  /*68c0*/  IMAD.MOV.U32 R10, RZ, RZ, -0x1 ;  /* 0xffffffffff0a7424 */ /* 0x000fce00078e00ff */
[----:B------:R-:W-:Y:S05]  /*68d0*/  WARPSYNC.COLLECTIVE R10, `(.L_x_135) ;  /* 0x000000000a0c7348 */ /* 0x000fea0003c00000 */
[----:B------:R-:W-:Y:S02]  /*68e0*/  ELECT P1, UR62, PT ;  /* 0x00000000003e782f */ /* 0x000fe40003820000 */
[----:B------:R-:W-:Y:S01]  /*68f0*/  MOV R10, UR62 ;  /* 0x0000003e000a7c02 */ /* 0x000fe20008000f00 */
[----:B------:R-:W-:Y:S10]  /*6900*/  ENDCOLLECTIVE ;  /* 0x000000000000791b */ /* 0x000ff40003800000 */
.L_x_135:
[----:B------:R-:W-:Y:S05]  /*6910*/  BSYNC B0 ;  /* 0x0000000000007941 */ /* 0x000fea0003800000 */
.L_x_134:
[----:B------:R-:W-:Y:S01]  /*6920*/  PLOP3.LUT P0, PT, P1, PT, PT, 0x80, 0x0 ;  /* 0x000000000000781c */ /* 0x000fe20000f0f070 */
[----:B------:R-:W-:-:S12]  /*6930*/  BRA `(.L_x_136) ;  /* 0xfffffff800707947 */ /* 0x000fd8000383ffff */
.L_x_123:
[----:B0-----:R0:W1:Y:S02]  /*6940*/  SYNCS.PHASECHK.TRANS64.TRYWAIT P0, [R5+URZ], R2 ;  /* 0x00000002050075a7 */ /* 0x001064000800017f */
[----:B-1----:R-:W-:Y:S05]  /*6950*/  @!P0 NANOSLEEP.SYNCS 0x989680 ;  /* 0x009896800000895d */ /* 0x002fea0003900000 */
[----:B------:R-:W1:Y:S02]  /*6960*/  @!P0 SYNCS.PHASECHK.TRANS64 P0, [R5+URZ], R2 ;  /* 0x00000002050085a7 */ /* 0x000e64000800007f */
[----:B-1----:R-:W-:Y:S05]  /*6970*/  @!P0 BRA `(.L_x_123) ;  /* 0xfffffffc00f08947 */ /* 0x002fea000383ffff */
[----:B------:R-:W-:Y:S05]  /*6980*/  BRA `(.L_x_137) ;  /* 0xfffffff800b07947 */ /* 0x000fea000383ffff */
.L_x_124:
[----:B0-----:R0:W1:Y:S02]  /*6990*/  SYNCS.PHASECHK.TRANS64.TRYWAIT P0, [R7+URZ], R4 ;  /* 0x00000004070075a7 */ /* 0x001064000800017f */
[----:B-1----:R-:W-:Y:S05]  /*69a0*/  @!P0 NANOSLEEP.SYNCS 0x989680 ;  /* 0x009896800000895d */ /* 0x002fea0003900000 */
[----:B------:R-:W1:Y:S02]  /*69b0*/  @!P0 SYNCS.PHASECHK.TRANS64 P0, [R7+URZ], R4 ;  /* 0x00000004070085a7 */ /* 0x000e64000800007f */
[----:B-1----:R-:W-:Y:S05]  /*69c0*/  @!P0 BRA `(.L_x_124) ;  /* 0xfffffffc00f08947 */ /* 0x002fea000383ffff */
[----:B------:R-:W-:Y:S05]  /*69d0*/  BRA `(.L_x_138) ;  /* 0xfffffff800c07947 */ /* 0x000fea000383ffff */
.L_x_125:
[----:B0-----:R0:W1:Y:S02]  /*69e0*/  SYNCS.PHASECHK.TRANS64.TRYWAIT P0, [R8+URZ], R5 ;  /* 0x00000005080075a7 */ /* 0x001064000800017f */
[----:B-1----:R-:W-:Y:S05]  /*69f0*/  @!P0 NANOSLEEP.SYNCS 0x989680 ;  /* 0x009896800000895d */ /* 0x002fea0003900000 */
[----:B------:R-:W1:Y:S02]  /*6a00*/  @!P0 SYNCS.PHASECHK.TRANS64 P0, [R8+URZ], R5 ;  /* 0x00000005080085a7 */ /* 0x000e64000800007f */
[----:B-1----:R-:W-:Y:S05]  /*6a10*/  @!P0 BRA `(.L_x_125) ;  /* 0xfffffffc00f08947 */ /* 0x002fea000383ffff */
[----:B------:R-:W-:Y:S05]  /*6a20*/  BRA `(.L_x_139) ;  /* 0xfffffff800d07947 */ /* 0x000fea000383ffff */
.L_x_126:
[----:B-1----:R1:W2:Y:S02]  /*6a30*/  SYNCS.PHASECHK.TRANS64.TRYWAIT P0, [R11+URZ], R6 ;  /* 0x000000060b0075a7 */ /* 0x0022a4000800017f */
[----:B--2---:R-:W-:Y:S05]  /*6a40*/  @!P0 NANOSLEEP.SYNCS 0x989680 ;  /* 0x009896800000895d */ /* 0x004fea0003900000 */
[----:B------:R-:W2:Y:S02]  /*6a50*/  @!P0 SYNCS.PHASECHK.TRANS64 P0, [R11+URZ], R6 ;  /* 0x000000060b0085a7 */ /* 0x000ea4000800007f */
[----:B--2---:R-:W-:Y:S05]  /*6a60*/  @!P0 BRA `(.L_x_126) ;  /* 0xfffffffc00f08947 */ /* 0x004fea000383ffff */
[----:B------:R-:W-:Y:S05]  /*6a70*/  BRA `(.L_x_140) ;  /* 0xfffffff800d87947 */ /* 0x000fea000383ffff */
.L_x_141:
[----:B------:R-:W-:-:S00]  /*6a80*/  BRA `(.L_x_141) ;  /* 0xfffffffc00fc7947 */ /* 0x000fc0000383ffff */
[----:B------:R-:W-:-:S00]  /*6a90*/  NOP ;  /* 0x0000000000007918 */ /* 0x000fc00000000000 */
        /* <DEDUP_REMOVED lines=14> */
.L_x_142:


//--------------------- .nv.shared._ZN7cutlass13device_kernelINS_4gemm6kernel13GemmUniversalIN4cute5tupleIJiiiiEEENS1_10collective13CollectiveMmaINS1_37MainloopSm90TmaGmmaWarpSpecializedFP8ILi5ENS5_IJNS4_1CILi1EEESB_SB_EEENS1_32KernelTmaWarpSpecializedPingpongEEENS5_IJNSA_ILi64EEESF_NSA_ILi128EEEEEENS_12float_e5m2_tENS5_IJlSB_lEEESI_SJ_NS4_8TiledMMAINS4_8MMA_AtomIJNS4_4SM904GMMA30MMA_64x64x32_F32E5M2E5M2_SS_TNILNSN_7ScaleInE1ELSP_1EEEEEENS4_6LayoutISC_NS5_IJNSA_ILi0EEEST_ST_EEEEENS5_IJNS4_10UnderscoreESW_SW_EEEEENS4_13SM90_TMA_LOADENS4_14ComposedLayoutINS4_7SwizzleILi3ELi4ELi3EEENS4_18smem_ptr_flag_bitsILi8EEENSS_INS5_IJNSA_ILi8EEESG_EEENS5_IJSG_SB_EEEEEEEvNS4_8identityESZ_S19_vS1A_EENS_8epilogue10collective6detail29Sm90TmaWarpSpecializedAdapterINS1D_15DefaultEpilogueISI_SJ_SJ_NS1C_6thread17LinearCombinationISI_Li1EffLNS1H_9ScaleType4KindE0ELNS_15FloatRoundStyleE2ESI_EENS1_15EpilogueDefaultEEEEEvvEEEEvNT_6ParamsE --------------------------
	.section	.nv.shared._ZN7cutlass13device_kernelINS_4gemm6kernel13GemmUniversalIN4cute5tupleIJiiiiEEENS1_10collective13CollectiveMmaINS1_37MainloopSm90TmaGmmaWarpSpecializedFP8ILi5ENS5_IJNS4_1CILi1EEESB_SB_EEENS1_32KernelTmaWarpSpecializedPingpongEEENS5_IJNSA_ILi64EEESF_NSA_ILi128EEEEEENS_12float_e5m2_tENS5_IJlSB_lEEESI_SJ_NS4_8TiledMMAINS4_8MMA_AtomIJNS4_4SM904GMMA30MMA_64x64x32_F32E5M2E5M2_SS_TNILNSN_7ScaleInE1ELSP_1EEEEEENS4_6LayoutISC_NS5_IJNSA_ILi0EEEST_ST_EEEEENS5_IJNS4_10UnderscoreESW_SW_EEEEENS4_13SM90_TMA_LOADENS4_14ComposedLayoutINS4_7SwizzleILi3ELi4ELi3EEENS4_18smem_ptr_flag_bitsILi8EEENSS_INS5_IJNSA_ILi8EEESG_EEENS5_IJSG_SB_EEEEEEEvNS4_8identityESZ_S19_vS1A_EENS_8epilogue10collective6detail29Sm90TmaWarpSpecializedAdapterINS1D_15DefaultEpilogueISI_SJ_SJ_NS1C_6thread17LinearCombinationISI_Li1EffLNS1H_9ScaleType4KindE0ELNS_15FloatRoundStyleE2ESI_EENS1_15EpilogueDefaultEEEEEvvEEEEvNT_6ParamsE,"aw",@nobits
	.sectionflags	@""
	.align	16
	.zero		1024


//--------------------- .nv.shared.reserved.0     --------------------------
	.section	.nv.shared.reserved.0,"aw",@nobits
	.weak		__nv_reservedSMEM_offset_0_alias
	.size		__nv_reservedSMEM_offset_0_alias, 0, 0
	.other		__nv_reservedSMEM_offset_0_alias,@"STO_CUDA_RESERVED_SHARED STV_DEFAULT"
__nv_reservedSMEM_offset_0_alias:
	.zero		0


//--------------------- .nv.global                --------------------------
	.section	.nv.global,"aw",@nobits
.nv.global:
	.type		_ZN39_INTERNAL_945c0381_4_k_cu_8f5d01fa_47244cute1_E,@object
	.size		_ZN39_INTERNAL_945c0381_4_k_cu_8f5d01fa_47244cute1_E,(_ZN39_INTERNAL_945c0381_4_k_cu_8f5d01fa_47244cuda3std3__45__cpo6cbeginE - _ZN39_INTERNAL_945c0381_4_k_cu_8f5d01fa_47244cute1_E)
_ZN39_INTERNAL_945c0381_4_k_cu_8f5d01fa_47244cute1_E:
	.zero		1
	.type		_ZN39_INTERNAL_945c0381_4_k_cu_8f5d01fa_47244cuda3std3__45__cpo6cbeginE,@object
	.size		_ZN39_INTERNAL_945c0381_4_k_cu_8f5d01fa_47244cuda3std3__45__cpo6cbeginE,(_ZN39_INTERNAL_945c0381_4_k_cu_8f5d01fa_47244cuda3std3__48in_placeE - _ZN39_INTERNAL_945c0381_4_k_cu_8f5d01fa_47244cuda3std3__45__cpo6cbeginE)
_ZN39_INTERNAL_945c0381_4_k_cu_8f5d01fa_47244cuda3std3__45__cpo6cbeginE:
	.zero		1
	.type		_ZN39_INTERNAL_945c0381_4_k_cu_8f5d01fa_47244cuda3std3__48in_placeE,@object
	.size		_ZN39_INTERNAL_945c0381_4_k_cu_8f5d01fa_47244cuda3std3__48in_placeE,(_ZN39_INTERNAL_945c0381_4_k_cu_8f5d01fa_47244cuda3std6ranges3__45__cpo9iter_moveE - _ZN39_INTERNAL_945c0381_4_k_cu_8f5d01fa_47244cuda3std3__48in_placeE)
_ZN39_INTERNAL_945c0381_4_k_cu_8f5d01fa_47244cuda3std3__48in_placeE:
	.zero		1
	.type		_ZN39_INTERNAL_945c0381_4_k_cu_8f5d01fa_47244cuda3std6ranges3__45__cpo9iter_moveE,@object
	.size		_ZN39_INTERNAL_945c0381_4_k_cu_8f5d01fa_47244cuda3std6ranges3__45__cpo9iter_moveE,(_ZN39_INTERNAL_945c0381_4_k_cu_8f5d01fa_47244cuda3std3__45__cpo5beginE - _ZN39_INTERNAL_945c0381_4_k_cu_8f5d01fa_47244cuda3std6ranges3__45__cpo9iter_moveE)
_ZN39_INTERNAL_945c0381_4_k_cu_8f5d01fa_47244cuda3std6ranges3__45__cpo9iter_moveE:
	.zero		1
	.type		_ZN39_INTERNAL_945c0381_4_k_cu_8f5d01fa_47244cuda3std3__45__cpo5beginE,@object
	.size		_ZN39_INTERNAL_945c0381_4_k_cu_8f5d01fa_47244cuda3std3__45__cpo5beginE,(_ZN39_INTERNAL_945c0381_4_k_cu_8f5d01fa_47244cuda3std3__441_GLOBAL__N__945c0381_4_k_cu_8f5d01fa_47246ignoreE - _ZN39_INTERNAL_945c0381_4_k_cu_8f5d01fa_47244cuda3std3__45__cpo5beginE)
_ZN39_INTERNAL_945c0381_4_k_cu_8f5d01fa_47244cuda3std3__45__cpo5beginE:
	.zero		1
	.type		_ZN39_INTERNAL_945c0381_4_k_cu_8f5d01fa_47244cuda3std3__441_GLOBAL__N__945c0381_4_k_cu_8f5d01fa_47246ignoreE,@object
	.size		_ZN39_INTERNAL_945c0381_4_k_cu_8f5d01fa_47244cuda3std3__441_GLOBAL__N__945c0381_4_k_cu_8f5d01fa_47246ignoreE,(_ZN39_INTERNAL_945c0381_4_k_cu_8f5d01fa_47244cute7productE - _ZN39_INTERNAL_945c0381_4_k_cu_8f5d01fa_47244cuda3std3__441_GLOBAL__N__945c0381_4_k_cu_8f5d01fa_47246ignoreE)
_ZN39_INTERNAL_945c0381_4_k_cu_8f5d01fa_47244cuda3std3__441_GLOBAL__N__945c0381_4_k_cu_8f5d01fa_47246ignoreE:
	.zero		1
	.type		_ZN39_INTERNAL_945c0381_4_k_cu_8f5d01fa_47244cute7productE,@object
	.size		_ZN39_INTERNAL_945c0381_4_k_cu_8f5d01fa_47244cute7productE,(_ZN39_INTERNAL_945c0381_4_k_cu_8f5d01fa_47244cuda3std3__45__cpo3endE - _ZN39_INTERNAL_945c0381_4_k_cu_8f5d01fa_47244cute7productE)
_ZN39_INTERNAL_945c0381_4_k_cu_8f5d01fa_47244cute7productE:
	.zero		1
	.type		_ZN39_INTERNAL_945c0381_4_k_cu_8f5d01fa_47244cuda3std3__45__cpo3endE,@object
	.size		_ZN39_INTERNAL_945c0381_4_k_cu_8f5d01fa_47244cuda3std3__45__cpo3endE,(_ZN39_INTERNAL_945c0381_4_k_cu_8f5d01fa_47244cuda3std3__419piecewise_constructE - _ZN39_INTERNAL_945c0381_4_k_cu_8f5d01fa_47244cuda3std3__45__cpo3endE)
_ZN39_INTERNAL_945c0381_4_k_cu_8f5d01fa_47244cuda3std3__45__cpo3endE:
	.zero		1
	.type		_ZN39_INTERNAL_945c0381_4_k_cu_8f5d01fa_47244cuda3std3__419piecewise_constructE,@object
	.size		_ZN39_INTERNAL_945c0381_4_k_cu_8f5d01fa_47244cuda3std3__419piecewise_constructE,(_ZN39_INTERNAL_945c0381_4_k_cu_8f5d01fa_47244cuda3std3__45__cpo4cendE - _ZN39_INTERNAL_945c0381_4_k_cu_8f5d01fa_47244cuda3std3__419piecewise_constructE)
_ZN39_INTERNAL_945c0381_4_k_cu_8f5d01fa_47244cuda3std3__419piecewise_constructE:
	.zero		1
	.type		_ZN39_INTERNAL_945c0381_4_k_cu_8f5d01fa_47244cuda3std3__45__cpo4cendE,@object
	.size		_ZN39_INTERNAL_945c0381_4_k_cu_8f5d01fa_47244cuda3std3__45__cpo4cendE,(_ZN39_INTERNAL_945c0381_4_k_cu_8f5d01fa_47244cuda3std6ranges3__45__cpo4swapE - _ZN39_INTERNAL_945c0381_4_k_cu_8f5d01fa_47244cuda3std3__45__cpo4cendE)
_ZN39_INTERNAL_945c0381_4_k_cu_8f5d01fa_47244cuda3std3__45__cpo4cendE:
	.zero		1
	.type		_ZN39_INTERNAL_945c0381_4_k_cu_8f5d01fa_47244cuda3std6ranges3__45__cpo4swapE,@object
	.size		_ZN39_INTERNAL_945c0381_4_k_cu_8f5d01fa_47244cuda3std6ranges3__45__cpo4swapE,(.L_7 - _ZN39_INTERNAL_945c0381_4_k_cu_8f5d01fa_47244cuda3std6ranges3__45__cpo4swapE)
_ZN39_INTERNAL_945c0381_4_k_cu_8f5d01fa_47244cuda3std6ranges3__45__cpo4swapE:
	.zero		1
.L_7:


//--------------------- .nv.constant0._ZN7cutlass13device_kernelINS_4gemm6kernel13GemmUniversalIN4cute5tupleIJiiiiEEENS1_10collective13CollectiveMmaINS1_37MainloopSm90TmaGmmaWarpSpecializedFP8ILi5ENS5_IJNS4_1CILi1EEESB_SB_EEENS1_32KernelTmaWarpSpecializedPingpongEEENS5_IJNSA_ILi64EEESF_NSA_ILi128EEEEEENS_12float_e5m2_tENS5_IJlSB_lEEESI_SJ_NS4_8TiledMMAINS4_8MMA_AtomIJNS4_4SM904GMMA30MMA_64x64x32_F32E5M2E5M2_SS_TNILNSN_7ScaleInE1ELSP_1EEEEEENS4_6LayoutISC_NS5_IJNSA_ILi0EEEST_ST_EEEEENS5_IJNS4_10UnderscoreESW_SW_EEEEENS4_13SM90_TMA_LOADENS4_14ComposedLayoutINS4_7SwizzleILi3ELi4ELi3EEENS4_18smem_ptr_flag_bitsILi8EEENSS_INS5_IJNSA_ILi8EEESG_EEENS5_IJSG_SB_EEEEEEEvNS4_8identityESZ_S19_vS1A_EENS_8epilogue10collective6detail29Sm90TmaWarpSpecializedAdapterINS1D_15DefaultEpilogueISI_SJ_SJ_NS1C_6thread17LinearCombinationISI_Li1EffLNS1H_9ScaleType4KindE0ELNS_15FloatRoundStyleE2ESI_EENS1_15EpilogueDefaultEEEEEvvEEEEvNT_6ParamsE --------------------------
	.section	.nv.constant0._ZN7cutlass13device_kernelINS_4gemm6kernel13GemmUniversalIN4cute5tupleIJiiiiEEENS1_10collective13CollectiveMmaINS1_37MainloopSm90TmaGmmaWarpSpecializedFP8ILi5ENS5_IJNS4_1CILi1EEESB_SB_EEENS1_32KernelTmaWarpSpecializedPingpongEEENS5_IJNSA_ILi64EEESF_NSA_ILi128EEEEEENS_12float_e5m2_tENS5_IJlSB_lEEESI_SJ_NS4_8TiledMMAINS4_8MMA_AtomIJNS4_4SM904GMMA30MMA_64x64x32_F32E5M2E5M2_SS_TNILNSN_7ScaleInE1ELSP_1EEEEEENS4_6LayoutISC_NS5_IJNSA_ILi0EEEST_ST_EEEEENS5_IJNS4_10UnderscoreESW_SW_EEEEENS4_13SM90_TMA_LOADENS4_14ComposedLayoutINS4_7SwizzleILi3ELi4ELi3EEENS4_18smem_ptr_flag_bitsILi8EEENSS_INS5_IJNSA_ILi8EEESG_EEENS5_IJSG_SB_EEEEEEEvNS4_8identityESZ_S19_vS1A_EENS_8epilogue10collective6detail29Sm90TmaWarpSpecializedAdapterINS1D_15DefaultEpilogueISI_SJ_SJ_NS1C_6thread17LinearCombinationISI_Li1EffLNS1H_9ScaleType4KindE0ELNS_15FloatRoundStyleE2ESI_EENS1_15EpilogueDefaultEEEEEvvEEEEvNT_6ParamsE,"a",@progbits
	.sectionflags	@""
	.align	4
.nv.constant0._ZN7cutlass13device_kernelINS_4gemm6kernel13GemmUniversalIN4cute5tupleIJiiiiEEENS1_10collective13CollectiveMmaINS1_37MainloopSm90TmaGmmaWarpSpecializedFP8ILi5ENS5_IJNS4_1CILi1EEESB_SB_EEENS1_32KernelTmaWarpSpecializedPingpongEEENS5_IJNSA_ILi64EEESF_NSA_ILi128EEEEEENS_12float_e5m2_tENS5_IJlSB_lEEESI_SJ_NS4_8TiledMMAINS4_8MMA_AtomIJNS4_4SM904GMMA30MMA_64x64x32_F32E5M2E5M2_SS_TNILNSN_7ScaleInE1ELSP_1EEEEEENS4_6LayoutISC_NS5_IJNSA_ILi0EEEST_ST_EEEEENS5_IJNS4_10UnderscoreESW_SW_EEEEENS4_13SM90_TMA_LOADENS4_14ComposedLayoutINS4_7SwizzleILi3ELi4ELi3EEENS4_18smem_ptr_flag_bitsILi8EEENSS_INS5_IJNSA_ILi8EEESG_EEENS5_IJSG_SB_EEEEEEEvNS4_8identityESZ_S19_vS1A_EENS_8epilogue10collective6detail29Sm90TmaWarpSpecializedAdapterINS1D_15DefaultEpilogueISI_SJ_SJ_NS1C_6thread17LinearCombinationISI_Li1EffLNS1H_9ScaleType4KindE0ELNS_15FloatRoundStyleE2ESI_EENS1_15EpilogueDefaultEEEEEvvEEEEvNT_6ParamsE:
	.zero		1664


//--------------------- SYMBOLS --------------------------

	.type		.nv.reservedSmem.offset0,@object
	.size		.nv.reservedSmem.offset0,0x4
